def matmul_kernel(
    a_ptr,
    b_ptr,
    c_ptr,
    M,
    N,
    K,
    stride_am,
    stride_ak,
    stride_bk,
    stride_bn,
    stride_cm,
    stride_cn,
    BLOCK_M: tl.constexpr,
    BLOCK_N: tl.constexpr,
    BLOCK_K: tl.constexpr,
    GROUP_M: tl.constexpr,
):
    pid = tl.program_id(axis=0)
    num_pid_m = tl.cdiv(M, BLOCK_M)
    num_pid_n = tl.cdiv(N, BLOCK_N)
    num_pid_in_group = GROUP_M * num_pid_n
    group_id = pid // num_pid_in_group
    first_pid_m = group_id * GROUP_M
    group_size_m = min(num_pid_m - first_pid_m, GROUP_M)
    pid_m = first_pid_m + ((pid % num_pid_in_group) % group_size_m)
    pid_n = (pid % num_pid_in_group) // group_size_m

    offs_am = (pid_m * BLOCK_M + tl.arange(0, BLOCK_M)) % M
    offs_bn = (pid_n * BLOCK_N + tl.arange(0, BLOCK_N)) % N
    offs_k = tl.arange(0, BLOCK_K)
    a_ptrs = a_ptr + offs_am[:, None] * stride_am + offs_k[None, :] * stride_ak
    b_ptrs = b_ptr + offs_k[:, None] * stride_bk + offs_bn[None, :] * stride_bn

    acc = tl.zeros((BLOCK_M, BLOCK_N), dtype=tl.float32)
    for kk in range(0, tl.cdiv(K, BLOCK_K)):
        a = tl.load(a_ptrs, mask=offs_k[None, :] < K - kk * BLOCK_K, other=0.0)
        b = tl.load(b_ptrs, mask=offs_k[:, None] < K - kk * BLOCK_K, other=0.0)
        acc = tl.dot(a, b, acc)
        a_ptrs += BLOCK_K * stride_ak
        b_ptrs += BLOCK_K * stride_bk

    c = acc.to(c_ptr.dtype.element_ty)
    offs_cm = pid_m * BLOCK_M + tl.arange(0, BLOCK_M)
    offs_cn = pid_n * BLOCK_N + tl.arange(0, BLOCK_N)
    c_ptrs = c_ptr + offs_cm[:, None] * stride_cm + offs_cn[None, :] * stride_cn
    mask = (offs_cm[:, None] < M) & (offs_cn[None, :] < N)
    tl.store(c_ptrs, c, mask=mask)

# config = {"BLOCK_K": 128, "BLOCK_M": 16, "BLOCK_N": 64, "GROUP_M": 8, "arch": "sm_100", "dtype": "fp16", "num_ctas": 1, "num_stages": 2, "num_warps": 4}
# arch = sm_100


// ===== COMPILED SASS (sm_100a) =====

	.target	sm_100a

	.elftype	@"ET_EXEC"


//--------------------- .note.nv.tkinfo           --------------------------
	.section	.note.nv.tkinfo,"",@"SHT_NOTE"
	.sectionflags	@"SHF_NOTE_NV_TKINFO"
	.tkinfo
        /*0018*/ 	.word	0x00000081
        /*0030*/ 	.string	""
        /*0030*/ 	.string	"ptxas-blackwell"
        /*0030*/ 	.string	"Cuda compilation tools, release 12.9, V12.9.86"
        /*0030*/ 	.string	"Build cuda_12.9.r12.9/compiler.36037853_0"
        /*0030*/ 	.string	"-v  -suppress-debug-info  -lineinfo  -arch sm_100a "



//--------------------- .note.nv.cuver            --------------------------
	.section	.note.nv.cuver,"",@"SHT_NOTE"
	.sectionflags	@"SHF_NOTE_NV_CUVER"
        /*0018*/ 	.short	0x0001
        /*001a*/ 	.short	0x0064
        /*001c*/ 	.short	0x0001
        /*001e*/ 	.short	0x0000
        /*0020*/ 	.short	0x0001
        /*0022*/ 	.short	0x0000


//--------------------- .nv.info                  --------------------------
	.section	.nv.info,"",@"SHT_CUDA_INFO"
	.align	4


	//----- nvinfo : EIATTR_REGCOUNT
	.align		4
        /*0000*/ 	.byte	0x04, 0x2f
        /*0002*/ 	.short	(.L_1 - .L_0)
	.align		4
.L_0:
        /*0004*/ 	.word	index@(matmul_kernel)
        /*0008*/ 	.word	0x000000fe


	//----- nvinfo : EIATTR_FRAME_SIZE
	.align		4
.L_1:
        /*000c*/ 	.byte	0x04, 0x11
        /*000e*/ 	.short	(.L_3 - .L_2)
	.align		4
.L_2:
        /*0010*/ 	.word	index@(matmul_kernel)
        /*0014*/ 	.word	0x00000000


	//----- nvinfo : EIATTR_MIN_STACK_SIZE
	.align		4
.L_3:
        /*0018*/ 	.byte	0x04, 0x12
        /*001a*/ 	.short	(.L_5 - .L_4)
	.align		4
.L_4:
        /*001c*/ 	.word	index@(matmul_kernel)
        /*0020*/ 	.word	0x00000000
.L_5:


//--------------------- .nv.info.matmul_kernel    --------------------------
	.section	.nv.info.matmul_kernel,"",@"SHT_CUDA_INFO"
	.sectionflags	@""
	.align	4


	//----- nvinfo : EIATTR_CUDA_API_VERSION
	.align		4
        /*0000*/ 	.byte	0x04, 0x37
        /*0002*/ 	.short	(.L_7 - .L_6)
.L_6:
        /*0004*/ 	.word	0x00000081


	//----- nvinfo : EIATTR_KPARAM_INFO
	.align		4
.L_7:
        /*0008*/ 	.byte	0x04, 0x17
        /*000a*/ 	.short	(.L_9 - .L_8)
.L_8:
        /*000c*/ 	.word	0x00000000
        /*0010*/ 	.short	0x000d
        /*0012*/ 	.short	0x0048
        /*0014*/ 	.byte	0x00, 0xf4, 0x21, 0x00


	//----- nvinfo : EIATTR_KPARAM_INFO
	.align		4
.L_9:
        /*0018*/ 	.byte	0x04, 0x17
        /*001a*/ 	.short	(.L_11 - .L_10)
.L_10:
        /*001c*/ 	.word	0x00000000
        /*0020*/ 	.short	0x000c
        /*0022*/ 	.short	0x0040
        /*0024*/ 	.byte	0x00, 0xf4, 0x21, 0x00


	//----- nvinfo : EIATTR_KPARAM_INFO
	.align		4
.L_11:
        /*0028*/ 	.byte	0x04, 0x17
        /*002a*/ 	.short	(.L_13 - .L_12)
.L_12:
        /*002c*/ 	.word	0x00000000
        /*0030*/ 	.short	0x000b
        /*0032*/ 	.short	0x0038
        /*0034*/ 	.byte	0x00, 0xf0, 0x11, 0x00


	//----- nvinfo : EIATTR_KPARAM_INFO
	.align		4
.L_13:
        /*0038*/ 	.byte	0x04, 0x17
        /*003a*/ 	.short	(.L_15 - .L_14)
.L_14:
        /*003c*/ 	.word	0x00000000
        /*0040*/ 	.short	0x000a
        /*0042*/ 	.short	0x0034
        /*0044*/ 	.byte	0x00, 0xf0, 0x11, 0x00


	//----- nvinfo : EIATTR_KPARAM_INFO
	.align		4
.L_15:
        /*0048*/ 	.byte	0x04, 0x17
        /*004a*/ 	.short	(.L_17 - .L_16)
.L_16:
        /*004c*/ 	.word	0x00000000
        /*0050*/ 	.short	0x0009
        /*0052*/ 	.short	0x0030
        /*0054*/ 	.byte	0x00, 0xf0, 0x11, 0x00


	//----- nvinfo : EIATTR_KPARAM_INFO
	.align		4
.L_17:
        /*0058*/ 	.byte	0x04, 0x17
        /*005a*/ 	.short	(.L_19 - .L_18)
.L_18:
        /*005c*/ 	.word	0x00000000
        /*0060*/ 	.short	0x0008
        /*0062*/ 	.short	0x002c
        /*0064*/ 	.byte	0x00, 0xf0, 0x11, 0x00


	//----- nvinfo : EIATTR_KPARAM_INFO
	.align		4
.L_19:
        /*0068*/ 	.byte	0x04, 0x17
        /*006a*/ 	.short	(.L_21 - .L_20)
.L_20:
        /*006c*/ 	.word	0x00000000
        /*0070*/ 	.short	0x0007
        /*0072*/ 	.short	0x0028
        /*0074*/ 	.byte	0x00, 0xf0, 0x11, 0x00


	//----- nvinfo : EIATTR_KPARAM_INFO
	.align		4
.L_21:
        /*0078*/ 	.byte	0x04, 0x17
        /*007a*/ 	.short	(.L_23 - .L_22)
.L_22:
        /*007c*/ 	.word	0x00000000
        /*0080*/ 	.short	0x0006
        /*0082*/ 	.short	0x0024
        /*0084*/ 	.byte	0x00, 0xf0, 0x11, 0x00


	//----- nvinfo : EIATTR_KPARAM_INFO
	.align		4
.L_23:
        /*0088*/ 	.byte	0x04, 0x17
        /*008a*/ 	.short	(.L_25 - .L_24)
.L_24:
        /*008c*/ 	.word	0x00000000
        /*0090*/ 	.short	0x0005
        /*0092*/ 	.short	0x0020
        /*0094*/ 	.byte	0x00, 0xf0, 0x11, 0x00


	//----- nvinfo : EIATTR_KPARAM_INFO
	.align		4
.L_25:
        /*0098*/ 	.byte	0x04, 0x17
        /*009a*/ 	.short	(.L_27 - .L_26)
.L_26:
        /*009c*/ 	.word	0x00000000
        /*00a0*/ 	.short	0x0004
        /*00a2*/ 	.short	0x001c
        /*00a4*/ 	.byte	0x00, 0xf0, 0x11, 0x00


	//----- nvinfo : EIATTR_KPARAM_INFO
	.align		4
.L_27:
        /*00a8*/ 	.byte	0x04, 0x17
        /*00aa*/ 	.short	(.L_29 - .L_28)
.L_28:
        /*00ac*/ 	.word	0x00000000
        /*00b0*/ 	.short	0x0003
        /*00b2*/ 	.short	0x0018
        /*00b4*/ 	.byte	0x00, 0xf0, 0x11, 0x00


	//----- nvinfo : EIATTR_KPARAM_INFO
	.align		4
.L_29:
        /*00b8*/ 	.byte	0x04, 0x17
        /*00ba*/ 	.short	(.L_31 - .L_30)
.L_30:
        /*00bc*/ 	.word	0x00000000
        /*00c0*/ 	.short	0x0002
        /*00c2*/ 	.short	0x0010
        /*00c4*/ 	.byte	0x00, 0xf4, 0x21, 0x00


	//----- nvinfo : EIATTR_KPARAM_INFO
	.align		4
.L_31:
        /*00c8*/ 	.byte	0x04, 0x17
        /*00ca*/ 	.short	(.L_33 - .L_32)
.L_32:
        /*00cc*/ 	.word	0x00000000
        /*00d0*/ 	.short	0x0001
        /*00d2*/ 	.short	0x0008
        /*00d4*/ 	.byte	0x00, 0xf4, 0x21, 0x00


	//----- nvinfo : EIATTR_KPARAM_INFO
	.align		4
.L_33:
        /*00d8*/ 	.byte	0x04, 0x17
        /*00da*/ 	.short	(.L_35 - .L_34)
.L_34:
        /*00dc*/ 	.word	0x00000000
        /*00e0*/ 	.short	0x0000
        /*00e2*/ 	.short	0x0000
        /*00e4*/ 	.byte	0x00, 0xf4, 0x21, 0x00


	//----- nvinfo : EIATTR_SPARSE_MMA_MASK
	.align		4
.L_35:
        /*00e8*/ 	.byte	0x03, 0x50
        /*00ea*/ 	.short	0x0000


	//----- nvinfo : EIATTR_MAXREG_COUNT
	.align		4
        /*00ec*/ 	.byte	0x03, 0x1b
        /*00ee*/ 	.short	0x00ff


	//----- nvinfo : EIATTR_NUM_BARRIERS
	.align		4
        /*00f0*/ 	.byte	0x02, 0x4c
        /*00f2*/ 	.byte	0x01
	.zero		1


	//----- nvinfo : EIATTR_VRC_CTA_INIT_COUNT
	.align		4
        /*00f4*/ 	.byte	0x02, 0x4a
	.zero		1
	.zero		1


	//----- nvinfo : EIATTR_EXIT_INSTR_OFFSETS
	.align		4
        /*00f8*/ 	.byte	0x04, 0x1c
        /*00fa*/ 	.short	(.L_37 - .L_36)


	//   ....[0]....
.L_36:
        /*00fc*/ 	.word	0x000081e0


	//   ....[1]....
        /*0100*/ 	.word	0x00008210


	//----- nvinfo : EIATTR_REQNTID
	.align		4
.L_37:
        /*0104*/ 	.byte	0x04, 0x10
        /*0106*/ 	.short	(.L_39 - .L_38)
.L_38:
        /*0108*/ 	.word	0x00000080
        /*010c*/ 	.word	0x00000001
        /*0110*/ 	.word	0x00000001


	//----- nvinfo : EIATTR_CBANK_PARAM_SIZE
	.align		4
.L_39:
        /*0114*/ 	.byte	0x03, 0x19
        /*0116*/ 	.short	0x0050


	//----- nvinfo : EIATTR_PARAM_CBANK
	.align		4
        /*0118*/ 	.byte	0x04, 0x0a
        /*011a*/ 	.short	(.L_41 - .L_40)
	.align		4
.L_40:
        /*011c*/ 	.word	index@(.nv.constant0.matmul_kernel)
        /*0120*/ 	.short	0x0380
        /*0122*/ 	.short	0x0050


	//----- nvinfo : EIATTR_SW_WAR
	.align		4
.L_41:
        /*0124*/ 	.byte	0x04, 0x36
        /*0126*/ 	.short	(.L_43 - .L_42)
.L_42:
        /*0128*/ 	.word	0x00000008
.L_43:


//--------------------- .nv.compat                --------------------------
	.section	.nv.compat,"",@"SHT_CUDA_COMPAT_INFO"
	.align	4
        /*0000*/ 	.byte	0x02, 0x02, 0x01, 0x00, 0x02, 0x05, 0x05, 0x00, 0x02, 0x03, 0x00, 0x00, 0x02, 0x06, 0x01, 0x00


//--------------------- .nv.callgraph             --------------------------
	.section	.nv.callgraph,"",@"SHT_CUDA_CALLGRAPH"
	.align	4
	.sectionentsize	8
	.align		4
        /*0000*/ 	.word	0x00000000
	.align		4
        /*0004*/ 	.word	0xffffffff
	.align		4
        /*0008*/ 	.word	0x00000000
	.align		4
        /*000c*/ 	.word	0xfffffffe
	.align		4
        /*0010*/ 	.word	0x00000000
	.align		4
        /*0014*/ 	.word	0xfffffffd
	.align		4
        /*0018*/ 	.word	0x00000000
	.align		4
        /*001c*/ 	.word	0xfffffffc


//--------------------- .text.matmul_kernel       --------------------------
	.section	.text.matmul_kernel,"ax",@progbits
	.align	128
        .global         matmul_kernel
        .type           matmul_kernel,@function
        .size           matmul_kernel,(.L_x_3 - matmul_kernel)
        .other          matmul_kernel,@"STO_CUDA_ENTRY STV_DEFAULT"
matmul_kernel:
.text.matmul_kernel:
[----:B------:R-:W0:Y:S08]  /*0000*/  LDC R1, c[0x0][0x37c] ;  /* 0x0000df00ff017b82 */ /* 0x000e300000000800 */
[----:B------:R-:W1:Y:S01]  /*0010*/  LDC.64 R40, c[0x0][0x398] ;  /* 0x0000e600ff287b82 */ /* 0x000e620000000a00 */
[----:B------:R-:W2:Y:S01]  /*0020*/  S2R R5, SR_CTAID.X ;  /* 0x0000000000057919 */ /* 0x000ea20000002500 */
[----:B------:R-:W3:Y:S01]  /*0030*/  LDCU.64 UR8, c[0x0][0x358] ;  /* 0x00006b00ff0877ac */ /* 0x000ee20008000a00 */
[----:B------:R-:W4:Y:S05]  /*0040*/  S2R R60, SR_TID.X ;  /* 0x00000000003c7919 */ /* 0x000f2a0000002100 */
[----:B------:R-:W5:Y:S01]  /*0050*/  LDC R185, c[0x0][0x3a0] ;  /* 0x0000e800ffb97b82 */ /* 0x000f620000000800 */
[----:B-1----:R-:W-:-:S05]  /*0060*/  VIADD R0, R41, 0x3f ;  /* 0x0000003f29007836 */ /* 0x002fca0000000000 */
[----:B------:R-:W-:Y:S01]  /*0070*/  SHF.R.S32.HI R3, RZ, 0x1f, R0 ;  /* 0x0000001fff037819 */ /* 0x000fe20000011400 */
[----:B-----5:R-:W-:-:S03]  /*0080*/  VIADD R185, R185, 0x7f ;  /* 0x0000007fb9b97836 */ /* 0x020fc60000000000 */
[----:B------:R-:W-:Y:S02]  /*0090*/  LEA.HI R3, R3, R0, RZ, 0x6 ;  /* 0x0000000003037211 */ /* 0x000fe400078f30ff */
[----:B--2---:R-:W-:Y:S02]  /*00a0*/  IABS R8, R5 ;  /* 0x0000000500087213 */ /* 0x004fe40000000000 */
[----:B------:R-:W-:Y:S02]  /*00b0*/  SHF.R.S32.HI R3, RZ, 0x6, R3 ;  /* 0x00000006ff037819 */ /* 0x000fe40000011403 */
[C---:B----4-:R-:W-:Y:S02]  /*00c0*/  LOP3.LUT R153, R60.reuse, 0xf, RZ, 0xc0, !PT ;  /* 0x0000000f3c997812 */ /* 0x050fe400078ec0ff */
[----:B------:R-:W-:Y:S01]  /*00d0*/  SHF.R.U32.HI R182, RZ, 0x4, R60 ;  /* 0x00000004ffb67819 */ /* 0x000fe2000001163c */
[----:B------:R-:W-:Y:S01]  /*00e0*/  IMAD.SHL.U32 R4, R3, 0x8, RZ ;  /* 0x0000000803047824 */ /* 0x000fe200078e00ff */
[----:B------:R-:W-:-:S02]  /*00f0*/  LEA.HI R183, R60, 0x38, RZ, 0x1c ;  /* 0x000000383cb77811 */ /* 0x000fc400078fe0ff */
[----:B------:R-:W-:Y:S02]  /*0100*/  SGXT.U32 R182, R182, 0x3 ;  /* 0x00000003b6b6781a */ /* 0x000fe40000000000 */
[-C--:B------:R-:W-:Y:S02]  /*0110*/  IABS R7, R4.reuse ;  /* 0x0000000400077213 */ /* 0x080fe40000000000 */
[----:B------:R-:W-:Y:S02]  /*0120*/  IABS R10, R4 ;  /* 0x00000004000a7213 */ /* 0x000fe40000000000 */
[----:B------:R-:W1:Y:S08]  /*0130*/  I2F.RP R0, R7 ;  /* 0x0000000700007306 */ /* 0x000e700000209400 */
[----:B-1----:R-:W1:Y:S02]  /*0140*/  MUFU.RCP R0, R0 ;  /* 0x0000000000007308 */ /* 0x002e640000001000 */
[----:B-1----:R-:W-:-:S02]  /*0150*/  VIADD R2, R0, 0xffffffe ;  /* 0x0ffffffe00027836 */ /* 0x002fc40000000000 */
[----:B------:R-:W-:-:S04]  /*0160*/  IMAD.MOV R0, RZ, RZ, -R10 ;  /* 0x000000ffff007224 */ /* 0x000fc800078e0a0a */
[----:B------:R1:W2:Y:S02]  /*0170*/  F2I.FTZ.U32.TRUNC.NTZ R3, R2 ;  /* 0x0000000200037305 */ /* 0x0002a4000021f000 */
[----:B-1----:R-:W-:Y:S01]  /*0180*/  MOV R2, RZ ;  /* 0x000000ff00027202 */ /* 0x002fe20000000f00 */
[----:B--2---:R-:W-:-:S04]  /*0190*/  IMAD.MOV R6, RZ, RZ, -R3 ;  /* 0x000000ffff067224 */ /* 0x004fc800078e0a03 */
[----:B------:R-:W-:Y:S02]  /*01a0*/  IMAD R9, R6, R7, RZ ;  /* 0x0000000706097224 */ /* 0x000fe400078e02ff */
[----:B------:R-:W-:Y:S02]  /*01b0*/  IMAD.MOV.U32 R6, RZ, RZ, R8 ;  /* 0x000000ffff067224 */ /* 0x000fe400078e0008 */
[----:B------:R-:W-:-:S06]  /*01c0*/  IMAD.HI.U32 R3, R3, R9, R2 ;  /* 0x0000000903037227 */ /* 0x000fcc00078e0002 */
[----:B------:R-:W-:-:S04]  /*01d0*/  IMAD.HI.U32 R3, R3, R6, RZ ;  /* 0x0000000603037227 */ /* 0x000fc800078e00ff */
[----:B------:R-:W-:-:S05]  /*01e0*/  IMAD R0, R3, R0, R6 ;  /* 0x0000000003007224 */ /* 0x000fca00078e0206 */
[----:B------:R-:W-:-:S13]  /*01f0*/  ISETP.GT.U32.AND P1, PT, R7, R0, PT ;  /* 0x000000000700720c */ /* 0x000fda0003f24070 */
[----:B------:R-:W-:Y:S02]  /*0200*/  @!P1 IMAD.IADD R0, R0, 0x1, -R7 ;  /* 0x0000000100009824 */ /* 0x000fe400078e0a07 */
[----:B------:R-:W-:Y:S01]  /*0210*/  @!P1 VIADD R3, R3, 0x1 ;  /* 0x0000000103039836 */ /* 0x000fe20000000000 */
[----:B------:R-:W-:Y:S02]  /*0220*/  ISETP.NE.AND P1, PT, R4, RZ, PT ;  /* 0x000000ff0400720c */ /* 0x000fe40003f25270 */
[----:B------:R-:W-:Y:S02]  /*0230*/  ISETP.GE.U32.AND P0, PT, R0, R7, PT ;  /* 0x000000070000720c */ /* 0x000fe40003f06070 */
[----:B------:R-:W-:-:S04]  /*0240*/  LOP3.LUT R0, R5, R4, RZ, 0x3c, !PT ;  /* 0x0000000405007212 */ /* 0x000fc800078e3cff */
[----:B------:R-:W-:Y:S02]  /*0250*/  ISETP.GE.AND P2, PT, R0, RZ, PT ;  /* 0x000000ff0000720c */ /* 0x000fe40003f46270 */
[----:B------:R-:W-:-:S05]  /*0260*/  IADD3 R0, PT, PT, R40, 0xf, RZ ;  /* 0x0000000f28007810 */ /* 0x000fca0007ffe0ff */
[----:B------:R-:W-:-:S04]  /*0270*/  @P0 VIADD R3, R3, 0x1 ;  /* 0x0000000103030836 */ /* 0x000fc80000000000 */
[----:B------:R-:W-:Y:S01]  /*0280*/  IMAD.MOV.U32 R2, RZ, RZ, R3 ;  /* 0x000000ffff027224 */ /* 0x000fe200078e0003 */
[----:B------:R-:W-:-:S03]  /*0290*/  SHF.R.S32.HI R3, RZ, 0x1f, R0 ;  /* 0x0000001fff037819 */ /* 0x000fc60000011400 */
[----:B------:R-:W-:Y:S01]  /*02a0*/  @!P2 IMAD.MOV R2, RZ, RZ, -R2 ;  /* 0x000000ffff02a224 */ /* 0x000fe200078e0a02 */
[----:B------:R-:W-:Y:S02]  /*02b0*/  @!P1 LOP3.LUT R2, RZ, R4, RZ, 0x33, !PT ;  /* 0x00000004ff029212 */ /* 0x000fe400078e33ff */
[----:B------:R-:W-:-:S03]  /*02c0*/  LEA.HI R3, R3, R0, RZ, 0x4 ;  /* 0x0000000003037211 */ /* 0x000fc600078f20ff */
[----:B------:R-:W-:Y:S02]  /*02d0*/  IMAD.SHL.U32 R6, R2, 0x8, RZ ;  /* 0x0000000802067824 */ /* 0x000fe400078e00ff */
[----:B------:R-:W-:-:S03]  /*02e0*/  IMAD.MOV R2, RZ, RZ, -R2 ;  /* 0x000000ffff027224 */ /* 0x000fc600078e0a02 */
[----:B------:R-:W-:Y:S01]  /*02f0*/  LEA.HI.SX32 R3, R3, -R6, 0x1c ;  /* 0x8000000603037211 */ /* 0x000fe200078fe2ff */
[----:B------:R-:W-:-:S03]  /*0300*/  IMAD R4, R4, R2, R5 ;  /* 0x0000000204047224 */ /* 0x000fc600078e0205 */
[----:B------:R-:W-:Y:S02]  /*0310*/  VIMNMX R11, PT, PT, R3, 0x8, PT ;  /* 0x00000008030b7848 */ /* 0x000fe40003fe0100 */
[----:B------:R-:W-:Y:S02]  /*0320*/  IABS R9, R4 ;  /* 0x0000000400097213 */ /* 0x000fe40000000000 */
[----:B------:R-:W-:-:S04]  /*0330*/  IABS R7, R11 ;  /* 0x0000000b00077213 */ /* 0x000fc80000000000 */
[----:B------:R-:W1:Y:S08]  /*0340*/  I2F.RP R0, R7 ;  /* 0x0000000700007306 */ /* 0x000e700000209400 */
[----:B-1----:R-:W1:Y:S02]  /*0350*/  MUFU.RCP R0, R0 ;  /* 0x0000000000007308 */ /* 0x002e640000001000 */
[----:B-1----:R-:W-:-:S06]  /*0360*/  VIADD R3, R0, 0xffffffe ;  /* 0x0ffffffe00037836 */ /* 0x002fcc0000000000 */
[----:B------:R-:W1:Y:S02]  /*0370*/  F2I.FTZ.U32.TRUNC.NTZ R3, R3 ;  /* 0x0000000300037305 */ /* 0x000e64000021f000 */
[----:B-1----:R-:W-:-:S05]  /*0380*/  IMAD.MOV R8, RZ, RZ, -R3 ;  /* 0x000000ffff087224 */ /* 0x002fca00078e0a03 */
[----:B------:R-:W-:Y:S02]  /*0390*/  MOV R2, R8 ;  /* 0x0000000800027202 */ /* 0x000fe40000000f00 */
[----:B------:R-:W-:-:S03]  /*03a0*/  IABS R8, R11 ;  /* 0x0000000b00087213 */ /* 0x000fc60000000000 */
[----:B------:R-:W-:Y:S02]  /*03b0*/  IMAD R5, R2, R7, RZ ;  /* 0x0000000702057224 */ /* 0x000fe400078e02ff */
[----:B------:R-:W-:Y:S02]  /*03c0*/  IMAD.MOV.U32 R2, RZ, RZ, RZ ;  /* 0x000000ffff027224 */ /* 0x000fe400078e00ff */
[----:B------:R-:W-:Y:S02]  /*03d0*/  IMAD.MOV R0, RZ, RZ, -R8 ;  /* 0x000000ffff007224 */ /* 0x000fe400078e0a08 */
        /* <DEDUP_REMOVED lines=9> */
[----:B------:R-:W-:-:S07]  /*0470*/  ISETP.GE.AND P2, PT, R0, RZ, PT ;  /* 0x000000ff0000720c */ /* 0x000fce0003f46270 */
[----:B------:R-:W-:Y:S01]  /*0480*/  @P0 VIADD R2, R2, 0x1 ;  /* 0x0000000102020836 */ /* 0x000fe20000000000 */
[----:B------:R-:W-:-:S05]  /*0490*/  ISETP.GT.AND P0, PT, R185, 0x7f, PT ;  /* 0x0000007fb900780c */ /* 0x000fca0003f04270 */
[----:B------:R-:W-:Y:S02]  /*04a0*/  @!P2 IADD3 R2, PT, PT, -R2, RZ, RZ ;  /* 0x000000ff0202a210 */ /* 0x000fe40007ffe1ff */
[----:B------:R-:W-:-:S05]  /*04b0*/  @!P1 LOP3.LUT R2, RZ, R11, RZ, 0x33, !PT ;  /* 0x0000000bff029212 */ /* 0x000fca00078e33ff */
[----:B------:R-:W-:Y:S01]  /*04c0*/  IMAD.MOV R0, RZ, RZ, -R2 ;  /* 0x000000ffff007224 */ /* 0x000fe200078e0a02 */
[C---:B------:R-:W-:Y:S01]  /*04d0*/  @!P0 SHF.L.U32 R167, R60.reuse, 0x6, RZ ;  /* 0x000000063ca78819 */ /* 0x040fe200000006ff */
[----:B------:R-:W-:Y:S01]  /*04e0*/  @!P0 IMAD.SHL.U32 R168, R60, 0x20, RZ ;  /* 0x000000203ca88824 */ /* 0x000fe200078e00ff */
[----:B------:R-:W-:Y:S01]  /*04f0*/  @!P0 CS2R R64, SRZ ;  /* 0x0000000000408805 */ /* 0x000fe2000001ff00 */
[----:B------:R-:W-:Y:S01]  /*0500*/  IMAD R0, R11, R0, R4 ;  /* 0x000000000b007224 */ /* 0x000fe200078e0204 */
[----:B------:R-:W-:Y:S01]  /*0510*/  @!P0 CS2R R66, SRZ ;  /* 0x0000000000428805 */ /* 0x000fe2000001ff00 */
[----:B------:R-:W-:Y:S01]  /*0520*/  IMAD.SHL.U32 R154, R2, 0x40, RZ ;  /* 0x00000040029a7824 */ /* 0x000fe200078e00ff */
[----:B------:R-:W-:Y:S01]  /*0530*/  @!P0 LOP3.LUT R168, R168, 0x60, RZ, 0xc0, !PT ;  /* 0x00000060a8a88812 */ /* 0x000fe200078ec0ff */
[----:B------:R-:W-:-:S04]  /*0540*/  IMAD.IADD R0, R6, 0x1, R0 ;  /* 0x0000000106007824 */ /* 0x000fc800078e0200 */
[----:B------:R-:W-:Y:S01]  /*0550*/  IMAD R153, R0, 0x10, R153 ;  /* 0x0000001000997824 */ /* 0x000fe200078e0299 */
[----:B0--3--:R-:W-:Y:S06]  /*0560*/  @!P0 BRA `(.L_x_0) ;  /* 0x0000007400c88947 */ /* 0x009fec0003800000 */
[----:B------:R-:W-:Y:S01]  /*0570*/  IABS R10, R40 ;  /* 0x00000028000a7213 */ /* 0x000fe20000000000 */
[C---:B------:R-:W-:Y:S01]  /*0580*/  VIADD R11, R154.reuse, 0x3e ;  /* 0x0000003e9a0b7836 */ /* 0x040fe20000000000 */
[----:B------:R-:W-:Y:S01]  /*0590*/  IABS R2, R41 ;  /* 0x0000002900027213 */ /* 0x000fe20000000000 */
[C---:B------:R-:W-:Y:S01]  /*05a0*/  VIADD R16, R154.reuse, 0x38 ;  /* 0x000000389a107836 */ /* 0x040fe20000000000 */
[----:B------:R-:W0:Y:S01]  /*05b0*/  I2F.RP R3, R10 ;  /* 0x0000000a00037306 */ /* 0x000e220000209400 */
[----:B------:R-:W-:Y:S01]  /*05c0*/  ISETP.GE.AND P2, PT, R153, RZ, PT ;  /* 0x000000ff9900720c */ /* 0x000fe20003f46270 */
[C---:B------:R-:W-:Y:S01]  /*05d0*/  VIADD R19, R154.reuse, 0x36 ;  /* 0x000000369a137836 */ /* 0x040fe20000000000 */
[----:B------:R-:W-:Y:S01]  /*05e0*/  IABS R8, R11 ;  /* 0x0000000b00087213 */ /* 0x000fe20000000000 */
[C---:B------:R-:W-:Y:S01]  /*05f0*/  VIADD R17, R154.reuse, 0x37 ;  /* 0x000000379a117836 */ /* 0x040fe20000000000 */
[C---:B------:R-:W-:Y:S01]  /*0600*/  IADD3 R12, PT, PT, R154.reuse, 0x3b, RZ ;  /* 0x0000003b9a0c7810 */ /* 0x040fe20007ffe0ff */
[C---:B------:R-:W-:Y:S01]  /*0610*/  VIADD R20, R154.reuse, 0x35 ;  /* 0x000000359a147836 */ /* 0x040fe20000000000 */
[----:B------:R-:W-:Y:S01]  /*0620*/  ISETP.GE.AND P4, PT, R11, RZ, PT ;  /* 0x000000ff0b00720c */ /* 0x000fe20003f86270 */
[----:B------:R-:W1:Y:S01]  /*0630*/  I2F.RP R0, R2 ;  /* 0x0000000200007306 */ /* 0x000e620000209400 */
[----:B------:R-:W-:Y:S01]  /*0640*/  IABS R11, R12 ;  /* 0x0000000c000b7213 */ /* 0x000fe20000000000 */
[----:B------:R-:W-:Y:S01]  /*0650*/  VIADD R24, R154, 0x30 ;  /* 0x000000309a187836 */ /* 0x000fe20000000000 */
[----:B------:R-:W-:Y:S01]  /*0660*/  ISETP.NE.AND P3, PT, R40, RZ, PT ;  /* 0x000000ff2800720c */ /* 0x000fe20003f65270 */
[C---:B------:R-:W-:Y:S01]  /*0670*/  VIADD R27, R154.reuse, 0x2f ;  /* 0x0000002f9a1b7836 */ /* 0x040fe20000000000 */
[----:B------:R-:W-:Y:S01]  /*0680*/  IABS R14, R16 ;  /* 0x00000010000e7213 */ /* 0x000fe20000000000 */
[C---:B------:R-:W-:Y:S01]  /*0690*/  VIADD R28, R154.reuse, 0x2e ;  /* 0x0000002e9a1c7836 */ /* 0x040fe20000000000 */
[----:B------:R-:W-:Y:S01]  /*06a0*/  IABS R15, R17 ;  /* 0x00000011000f7213 */ /* 0x000fe20000000000 */
[----:B0-----:R-:W0:Y:S01]  /*06b0*/  MUFU.RCP R3, R3 ;  /* 0x0000000300037308 */ /* 0x001e220000001000 */
[C---:B------:R-:W-:Y:S01]  /*06c0*/  IADD3 R21, PT, PT, R154.reuse, 0x34, RZ ;  /* 0x000000349a157810 */ /* 0x040fe20007ffe0ff */
[C---:B------:R-:W-:Y:S01]  /*06d0*/  VIADD R29, R154.reuse, 0x2d ;  /* 0x0000002d9a1d7836 */ /* 0x040fe20000000000 */
[----:B------:R-:W-:Y:S01]  /*06e0*/  IABS R22, R24 ;  /* 0x0000001800167213 */ /* 0x000fe20000000000 */
[C---:B------:R-:W-:Y:S01]  /*06f0*/  VIADD R31, R154.reuse, 0x2b ;  /* 0x0000002b9a1f7836 */ /* 0x040fe20000000000 */
[----:B------:R-:W-:Y:S01]  /*0700*/  IABS R18, R21 ;  /* 0x0000001500127213 */ /* 0x000fe20000000000 */
[C---:B------:R-:W-:Y:S01]  /*0710*/  VIADD R30, R154.reuse, 0x2c ;  /* 0x0000002c9a1e7836 */ /* 0x040fe20000000000 */
[----:B------:R-:W-:Y:S01]  /*0720*/  IABS R23, R27 ;  /* 0x0000001b00177213 */ /* 0x000fe20000000000 */
[----:B-1----:R-:W1:Y:S01]  /*0730*/  MUFU.RCP R0, R0 ;  /* 0x0000000000007308 */ /* 0x002e620000001000 */
[----:B------:R-:W-:Y:S01]  /*0740*/  IABS R26, R31 ;  /* 0x0000001f001a7213 */ /* 0x000fe20000000000 */
[C---:B------:R-:W-:Y:S01]  /*0750*/  VIADD R32, R154.reuse, 0x29 ;  /* 0x000000299a207836 */ /* 0x040fe20000000000 */
[----:B------:R-:W-:Y:S01]  /*0760*/  IABS R25, R30 ;  /* 0x0000001e00197213 */ /* 0x000fe20000000000 */
[C---:B------:R-:W-:Y:S01]  /*0770*/  VIADD R33, R154.reuse, 0x27 ;  /* 0x000000279a217836 */ /* 0x040fe20000000000 */
[C---:B------:R-:W-:Y:S01]  /*0780*/  IADD3 R42, PT, PT, R154.reuse, 0x21, RZ ;  /* 0x000000219a2a7810 */ /* 0x040fe20007ffe0ff */
[C---:B------:R-:W-:Y:S01]  /*0790*/  VIADD R34, R154.reuse, 0x26 ;  /* 0x000000269a227836 */ /* 0x040fe20000000000 */
[C---:B------:R-:W-:Y:S01]  /*07a0*/  IADD3 R49, PT, PT, R154.reuse, 0x1b, RZ ;  /* 0x0000001b9a317810 */ /* 0x040fe20007ffe0ff */
[C---:B------:R-:W-:Y:S01]  /*07b0*/  VIADD R36, R154.reuse, 0x23 ;  /* 0x000000239a247836 */ /* 0x040fe20000000000 */
[C---:B------:R-:W-:Y:S01]  /*07c0*/  IADD3 R58, PT, PT, R154.reuse, 0x5, RZ ;  /* 0x000000059a3a7810 */ /* 0x040fe20007ffe0ff */
[----:B0-----:R-:W-:Y:S01]  /*07d0*/  VIADD R6, R3, 0xffffffe ;  /* 0x0ffffffe03067836 */ /* 0x001fe20000000000 */
[----:B------:R-:W-:Y:S01]  /*07e0*/  IABS R3, R153 ;  /* 0x0000009900037213 */ /* 0x000fe20000000000 */
[C---:B------:R-:W-:Y:S01]  /*07f0*/  VIADD R44, R154.reuse, 0x1f ;  /* 0x0000001f9a2c7836 */ /* 0x040fe20000000000 */
[----:B------:R-:W-:Y:S01]  /*0800*/  IABS R35, R36 ;  /* 0x0000002400237213 */ /* 0x000fe20000000000 */
[----:B------:R0:W2:Y:S01]  /*0810*/  F2I.FTZ.U32.TRUNC.NTZ R7, R6 ;  /* 0x0000000600077305 */ /* 0x0000a2000021f000 */
[----:B------:R-:W-:Y:S01]  /*0820*/  VIADD R43, R154, 0x20 ;  /* 0x000000209a2b7836 */ /* 0x000fe20000000000 */
[----:B------:R-:W-:Y:S01]  /*0830*/  IABS R87, R58 ;  /* 0x0000003a00577213 */ /* 0x000fe20000000000 */
[----:B-1----:R-:W-:Y:S01]  /*0840*/  VIADD R4, R0, 0xffffffe ;  /* 0x0ffffffe00047836 */ /* 0x002fe20000000000 */
[----:B------:R-:W-:Y:S01]  /*0850*/  IABS R39, R44 ;  /* 0x0000002c00277213 */ /* 0x000fe20000000000 */
[C---:B------:R-:W-:Y:S01]  /*0860*/  VIADD R46, R154.reuse, 0x1d ;  /* 0x0000001d9a2e7836 */ /* 0x040fe20000000000 */
[----:B------:R-:W-:Y:S01]  /*0870*/  IABS R38, R43 ;  /* 0x0000002b00267213 */ /* 0x000fe20000000000 */
[C---:B------:R-:W-:Y:S01]  /*0880*/  VIADD R48, R154.reuse, 0x1c ;  /* 0x0000001c9a307836 */ /* 0x040fe20000000000 */
[----:B------:R1:W3:Y:S01]  /*0890*/  F2I.FTZ.U32.TRUNC.NTZ R5, R4 ;  /* 0x0000000400057305 */ /* 0x0002e2000021f000 */
[----:B0-----:R-:W-:Y:S01]  /*08a0*/  IMAD.MOV.U32 R6, RZ, RZ, RZ ;  /* 0x000000ffff067224 */ /* 0x001fe200078e00ff */
[----:B------:R-:W0:Y:S01]  /*08b0*/  LDCU UR4, c[0x0][0x3a4] ;  /* 0x00007480ff0477ac */ /* 0x000e220008000800 */
[C---:B------:R-:W-:Y:S01]  /*08c0*/  VIADD R50, R154.reuse, 0x1a ;  /* 0x0000001a9a327836 */ /* 0x040fe20000000000 */
[----:B------:R-:W4:Y:S01]  /*08d0*/  LDC R165, c[0x0][0x3a8] ;  /* 0x0000ea00ffa57b82 */ /* 0x000f220000000800 */
[----:B------:R-:W-:Y:S01]  /*08e0*/  VIADD R52, R154, 0x19 ;  /* 0x000000199a347836 */ /* 0x000fe20000000000 */
[----:B------:R-:W-:Y:S01]  /*08f0*/  LEA.HI R184, R60, 0x78, RZ, 0x1c ;  /* 0x000000783cb87811 */ /* 0x000fe200078fe0ff */
[--C-:B--2---:R-:W-:Y:S01]  /*0900*/  IMAD.MOV R9, RZ, RZ, -R7.reuse ;  /* 0x000000ffff097224 */ /* 0x104fe200078e0a07 */
[----:B------:R-:W-:Y:S01]  /*0910*/  IABS R45, R50 ;  /* 0x00000032002d7213 */ /* 0x000fe20000000000 */
[----:B-1----:R-:W-:Y:S01]  /*0920*/  IMAD.MOV.U32 R4, RZ, RZ, RZ ;  /* 0x000000ffff047224 */ /* 0x002fe200078e00ff */
[----:B------:R-:W-:Y:S01]  /*0930*/  IABS R47, R52 ;  /* 0x00000034002f7213 */ /* 0x000fe20000000000 */
[----:B------:R-:W-:Y:S01]  /*0940*/  IMAD R9, R9, R10, RZ ;  /* 0x0000000a09097224 */ /* 0x000fe200078e02ff */
[----:B------:R-:W-:Y:S01]  /*0950*/  LOP3.LUT R181, R182, 0x70, RZ, 0xfc, !PT ;  /* 0x00000070b6b57812 */ /* 0x000fe200078efcff */
[----:B------:R-:W-:Y:S01]  /*0960*/  VIADD R54, R154, 0x7 ;  /* 0x000000079a367836 */ /* 0x000fe20000000000 */
[C---:B------:R-:W-:Y:S01]  /*0970*/  LOP3.LUT R180, R182.reuse, 0x68, RZ, 0xfc, !PT ;  /* 0x00000068b6b47812 */ /* 0x040fe200078efcff */
[----:B------:R-:W-:Y:S01]  /*0980*/  IMAD.HI.U32 R7, R7, R9, R6 ;  /* 0x0000000907077227 */ /* 0x000fe200078e0006 */
[C---:B------:R-:W-:Y:S01]  /*0990*/  LOP3.LUT R179, R182.reuse, 0x60, RZ, 0xfc, !PT ;  /* 0x00000060b6b37812 */ /* 0x040fe200078efcff */
[----:B------:R-:W1:Y:S01]  /*09a0*/  LDCU UR7, c[0x0][0x3a0] ;  /* 0x00007400ff0777ac */ /* 0x000e620008000800 */
[----:B------:R-:W-:Y:S01]  /*09b0*/  IABS R83, R54 ;  /* 0x0000003600537213 */ /* 0x000fe20000000000 */
[----:B---3--:R-:W-:Y:S01]  /*09c0*/  IMAD.MOV R0, RZ, RZ, -R5 ;  /* 0x000000ffff007224 */ /* 0x008fe200078e0a05 */
[C---:B------:R-:W-:Y:S01]  /*09d0*/  LOP3.LUT R178, R182.reuse, 0x58, RZ, 0xfc, !PT ;  /* 0x00000058b6b27812 */ /* 0x040fe200078efcff */
[----:B------:R-:W-:Y:S01]  /*09e0*/  IMAD.HI.U32 R7, R7, R3, RZ ;  /* 0x0000000307077227 */ /* 0x000fe200078e00ff */
[----:B------:R-:W-:-:S02]  /*09f0*/  LOP3.LUT R177, R182, 0x50, RZ, 0xfc, !PT ;  /* 0x00000050b6b17812 */ /* 0x000fc400078efcff */
[----:B------:R-:W-:Y:S01]  /*0a00*/  LOP3.LUT R176, R182, 0x48, RZ, 0xfc, !PT ;  /* 0x00000048b6b07812 */ /* 0x000fe200078efcff */
[C---:B------:R-:W-:Y:S01]  /*0a10*/  VIADD R56, R154.reuse, 0x6 ;  /* 0x000000069a387836 */ /* 0x040fe20000000000 */
[----:B------:R-:W-:Y:S01]  /*0a20*/  IADD3 R7, PT, PT, -R7, RZ, RZ ;  /* 0x000000ff07077210 */ /* 0x000fe20007ffe1ff */
[----:B------:R-:W-:Y:S01]  /*0a30*/  VIADD R62, R154, 0x4 ;  /* 0x000000049a3e7836 */ /* 0x000fe20000000000 */
[----:B------:R-:W-:Y:S01]  /*0a40*/  LOP3.LUT R175, R182, 0x40, RZ, 0xfc, !PT ;  /* 0x00000040b6af7812 */ /* 0x000fe200078efcff */
[----:B------:R-:W-:Y:S01]  /*0a50*/  VIADD R64, R154, 0x1 ;  /* 0x000000019a407836 */ /* 0x000fe20000000000 */
[----:B------:R-:W-:Y:S01]  /*0a60*/  IABS R85, R56 ;  /* 0x0000003800557213 */ /* 0x000fe20000000000 */
[----:B------:R-:W-:Y:S01]  /*0a70*/  IMAD R7, R10, R7, R3 ;  /* 0x000000070a077224 */ /* 0x000fe200078e0203 */
[----:B------:R-:W-:Y:S01]  /*0a80*/  IABS R89, R62 ;  /* 0x0000003e00597213 */ /* 0x000fe20000000000 */
[----:B------:R-:W-:Y:S01]  /*0a90*/  IMAD.MOV.U32 R3, RZ, RZ, R0 ;  /* 0x000000ffff037224 */ /* 0x000fe200078e0000 */
[----:B------:R-:W-:Y:S01]  /*0aa0*/  IABS R95, R64 ;  /* 0x00000040005f7213 */ /* 0x000fe20000000000 */
[----:B------:R-:W-:Y:S01]  /*0ab0*/  VIADD R0, R154, 0x3f ;  /* 0x0000003f9a007836 */ /* 0x000fe20000000000 */
[----:B------:R-:W-:Y:S01]  /*0ac0*/  ISETP.GT.U32.AND P0, PT, R10, R7, PT ;  /* 0x000000070a00720c */ /* 0x000fe20003f04070 */
[----:B------:R-:W-:Y:S01]  /*0ad0*/  IMAD R3, R3, R2, RZ ;  /* 0x0000000203037224 */ /* 0x000fe200078e02ff */
[----:B------:R-:W-:Y:S01]  /*0ae0*/  LOP3.LUT R174, R182, 0x30, RZ, 0xfc, !PT ;  /* 0x00000030b6ae7812 */ /* 0x000fe200078efcff */
[----:B------:R-:W-:Y:S01]  /*0af0*/  IMAD.SHL.U32 R168, R60, 0x20, RZ ;  /* 0x000000203ca87824 */ /* 0x000fe200078e00ff */
[----:B------:R-:W-:Y:S01]  /*0b00*/  IABS R6, R0 ;  /* 0x0000000000067213 */ /* 0x000fe20000000000 */
[----:B------:R-:W-:Y:S01]  /*0b10*/  IMAD.HI.U32 R3, R5, R3, R4 ;  /* 0x0000000305037227 */ /* 0x000fe200078e0004 */
[----:B------:R-:W-:-:S02]  /*0b20*/  ISETP.GE.AND P5, PT, R0, RZ, PT ;  /* 0x000000ff0000720c */ /* 0x000fc40003fa6270 */
[----:B------:R-:W-:Y:S01]  /*0b30*/  LOP3.LUT R173, R182, 0x28, RZ, 0xfc, !PT ;  /* 0x00000028b6ad7812 */ /* 0x000fe200078efcff */
[----:B------:R-:W-:Y:S01]  /*0b40*/  VIADD R0, R154, 0x3d ;  /* 0x0000003d9a007836 */ /* 0x000fe20000000000 */
[C---:B------:R-:W-:Y:S01]  /*0b50*/  LOP3.LUT R172, R182.reuse, 0x20, RZ, 0xfc, !PT ;  /* 0x00000020b6ac7812 */ /* 0x040fe200078efcff */
[----:B------:R-:W-:Y:S01]  /*0b60*/  IMAD.HI.U32 R4, R3, R6, RZ ;  /* 0x0000000603047227 */ /* 0x000fe200078e00ff */
[C---:B------:R-:W-:Y:S02]  /*0b70*/  LOP3.LUT R171, R182.reuse, 0x18, RZ, 0xfc, !PT ;  /* 0x00000018b6ab7812 */ /* 0x040fe400078efcff */
[----:B------:R-:W-:Y:S01]  /*0b80*/  @!P0 IADD3 R7, PT, PT, R7, -R10, RZ ;  /* 0x8000000a07078210 */ /* 0x000fe20007ffe0ff */
[----:B------:R-:W-:Y:S01]  /*0b90*/  IMAD.MOV R9, RZ, RZ, -R4 ;  /* 0x000000ffff097224 */ /* 0x000fe200078e0a04 */
[----:B------:R-:W-:Y:S01]  /*0ba0*/  LOP3.LUT R170, R182, 0x10, RZ, 0xfc, !PT ;  /* 0x00000010b6aa7812 */ /* 0x000fe200078efcff */
[----:B------:R-:W-:Y:S01]  /*0bb0*/  IMAD.HI.U32 R5, R3, R8, RZ ;  /* 0x0000000803057227 */ /* 0x000fe200078e00ff */
[----:B------:R-:W-:-:S02]  /*0bc0*/  ISETP.GT.U32.AND P0, PT, R10, R7, PT ;  /* 0x000000070a00720c */ /* 0x000fc40003f04070 */
[----:B------:R-:W-:Y:S01]  /*0bd0*/  LOP3.LUT R169, R182, 0x8, RZ, 0xfc, !PT ;  /* 0x00000008b6a97812 */ /* 0x000fe200078efcff */
[----:B------:R-:W-:Y:S01]  /*0be0*/  IMAD R4, R2, R9, R6 ;  /* 0x0000000902047224 */ /* 0x000fe200078e0206 */
[----:B------:R-:W-:Y:S01]  /*0bf0*/  IABS R9, R0 ;  /* 0x0000000000097213 */ /* 0x000fe20000000000 */
[----:B------:R-:W-:Y:S01]  /*0c00*/  IMAD.MOV R5, RZ, RZ, -R5 ;  /* 0x000000ffff057224 */ /* 0x000fe200078e0a05 */
[----:B------:R-:W-:Y:S01]  /*0c10*/  LOP3.LUT R168, R168, 0x60, RZ, 0xc0, !PT ;  /* 0x00000060a8a87812 */ /* 0x000fe200078ec0ff */
[----:B----4-:R-:W-:Y:S01]  /*0c20*/  IMAD R183, R183, R165, RZ ;  /* 0x000000a5b7b77224 */ /* 0x010fe200078e02ff */
[----:B------:R-:W-:Y:S01]  /*0c30*/  ISETP.GT.U32.AND P1, PT, R2, R4, PT ;  /* 0x000000040200720c */ /* 0x000fe20003f24070 */
[----:B------:R-:W-:-:S04]  /*0c40*/  IMAD.HI.U32 R6, R3, R9, RZ ;  /* 0x0000000903067227 */ /* 0x000fc800078e00ff */
[----:B------:R-:W-:Y:S02]  /*0c50*/  IMAD.MOV R6, RZ, RZ, -R6 ;  /* 0x000000ffff067224 */ /* 0x000fe400078e0a06 */
[----:B------:R-:W-:Y:S01]  /*0c60*/  @!P0 IMAD.IADD R7, R7, 0x1, -R10 ;  /* 0x0000000107078824 */ /* 0x000fe200078e0a0a */
[----:B------:R-:W-:Y:S01]  /*0c70*/  ISETP.GE.AND P0, PT, R0, RZ, PT ;  /* 0x000000ff0000720c */ /* 0x000fe20003f06270 */
[C---:B------:R-:W-:Y:S02]  /*0c80*/  IMAD R6, R2.reuse, R6, R9 ;  /* 0x0000000602067224 */ /* 0x040fe400078e0209 */
[----:B------:R-:W-:Y:S02]  /*0c90*/  IMAD R5, R2, R5, R8 ;  /* 0x0000000502057224 */ /* 0x000fe400078e0208 */
[----:B------:R-:W-:Y:S02]  /*0ca0*/  @!P1 IMAD.IADD R4, R4, 0x1, -R2 ;  /* 0x0000000104049824 */ /* 0x000fe400078e0a02 */
[----:B------:R-:W-:Y:S01]  /*0cb0*/  VIADD R8, R154, 0x3c ;  /* 0x0000003c9a087836 */ /* 0x000fe20000000000 */
[C---:B------:R-:W-:Y:S01]  /*0cc0*/  ISETP.GT.U32.AND P6, PT, R2.reuse, R5, PT ;  /* 0x000000050200720c */ /* 0x040fe20003fc4070 */
[----:B------:R-:W-:Y:S01]  /*0cd0*/  IMAD.MOV.U32 R0, RZ, RZ, R7 ;  /* 0x000000ffff007224 */ /* 0x000fe200078e0007 */
[----:B------:R-:W-:Y:S01]  /*0ce0*/  ISETP.GT.U32.AND P1, PT, R2, R4, PT ;  /* 0x000000040200720c */ /* 0x000fe20003f24070 */
[----:B------:R-:W-:Y:S01]  /*0cf0*/  VIADD R9, R154, 0x3a ;  /* 0x0000003a9a097836 */ /* 0x000fe20000000000 */
[----:B------:R-:W-:Y:S01]  /*0d00*/  IABS R10, R8 ;  /* 0x00000008000a7213 */ /* 0x000fe20000000000 */
[----:B------:R-:W-:Y:S01]  /*0d10*/  @!P2 IMAD.MOV R0, RZ, RZ, -R0 ;  /* 0x000000ffff00a224 */ /* 0x000fe200078e0a00 */
[----:B------:R-:W-:Y:S01]  /*0d20*/  ISETP.GE.AND P2, PT, R8, RZ, PT ;  /* 0x000000ff0800720c */ /* 0x000fe20003f46270 */
[----:B------:R-:W-:Y:S01]  /*0d30*/  IMAD.HI.U32 R8, R3, R11, RZ ;  /* 0x0000000b03087227 */ /* 0x000fe200078e00ff */
[----:B------:R-:W-:-:S03]  /*0d40*/  @!P3 LOP3.LUT R0, RZ, R40, RZ, 0x33, !PT ;  /* 0x00000028ff00b212 */ /* 0x000fc600078e33ff */
[----:B------:R-:W-:Y:S02]  /*0d50*/  IMAD.MOV R8, RZ, RZ, -R8 ;  /* 0x000000ffff087224 */ /* 0x000fe400078e0a08 */
[----:B------:R-:W-:-:S04]  /*0d60*/  IMAD.HI.U32 R7, R3, R10, RZ ;  /* 0x0000000a03077227 */ /* 0x000fc800078e00ff */
[--C-:B------:R-:W-:Y:S01]  /*0d70*/  @!P1 IMAD.IADD R4, R4, 0x1, -R2.reuse ;  /* 0x0000000104049824 */ /* 0x100fe200078e0a02 */
[C---:B------:R-:W-:Y:S01]  /*0d80*/  ISETP.GT.U32.AND P1, PT, R2.reuse, R6, PT ;  /* 0x000000060200720c */ /* 0x040fe20003f24070 */
[----:B------:R-:W-:Y:S01]  /*0d90*/  IMAD R8, R2, R8, R11 ;  /* 0x0000000802087224 */ /* 0x000fe200078e020b */
[----:B------:R-:W-:Y:S01]  /*0da0*/  IADD3 R7, PT, PT, -R7, RZ, RZ ;  /* 0x000000ff07077210 */ /* 0x000fe20007ffe1ff */
[----:B------:R-:W-:Y:S01]  /*0db0*/  VIADD R11, R154, 0x39 ;  /* 0x000000399a0b7836 */ /* 0x000fe20000000000 */
[----:B------:R-:W-:Y:S01]  /*0dc0*/  @!P5 IADD3 R4, PT, PT, -R4, RZ, RZ ;  /* 0x000000ff0404d210 */ /* 0x000fe20007ffe1ff */
[----:B------:R-:W-:Y:S01]  /*0dd0*/  @!P6 IMAD.IADD R5, R5, 0x1, -R2 ;  /* 0x000000010505e824 */ /* 0x000fe200078e0a02 */
[----:B------:R-:W-:Y:S01]  /*0de0*/  ISETP.GE.AND P6, PT, R12, RZ, PT ;  /* 0x000000ff0c00720c */ /* 0x000fe20003fc6270 */
[----:B------:R-:W-:Y:S01]  /*0df0*/  IMAD R7, R2, R7, R10 ;  /* 0x0000000702077224 */ /* 0x000fe200078e020a */
[----:B------:R-:W-:Y:S01]  /*0e00*/  IABS R13, R11 ;  /* 0x0000000b000d7213 */ /* 0x000fe20000000000 */
[----:B------:R-:W-:Y:S01]  /*0e10*/  VIADD R40, R154, 0x22 ;  /* 0x000000229a287836 */ /* 0x000fe20000000000 */
[C---:B------:R-:W-:Y:S01]  /*0e20*/  ISETP.GT.U32.AND P3, PT, R2.reuse, R5, PT ;  /* 0x000000050200720c */ /* 0x040fe20003f64070 */
[----:B------:R-:W-:Y:S01]  /*0e30*/  IMAD R181, R181, R165, RZ ;  /* 0x000000a5b5b57224 */ /* 0x000fe200078e02ff */
[----:B------:R-:W-:Y:S01]  /*0e40*/  ISETP.GT.U32.AND P5, PT, R2, R7, PT ;  /* 0x000000070200720c */ /* 0x000fe20003fa4070 */
[----:B------:R-:W-:Y:S01]  /*0e50*/  @!P1 IMAD.IADD R6, R6, 0x1, -R2 ;  /* 0x0000000106069824 */ /* 0x000fe200078e0a02 */
[----:B------:R-:W-:Y:S01]  /*0e60*/  IABS R12, R9 ;  /* 0x00000009000c7213 */ /* 0x000fe20000000000 */
[----:B------:R-:W-:-:S03]  /*0e70*/  IMAD.HI.U32 R10, R3, R13, RZ ;  /* 0x0000000d030a7227 */ /* 0x000fc600078e00ff */
[----:B------:R-:W-:Y:S01]  /*0e80*/  ISETP.GT.U32.AND P1, PT, R2, R6, PT ;  /* 0x000000060200720c */ /* 0x000fe20003f24070 */
[----:B------:R-:W-:Y:S02]  /*0e90*/  IMAD.MOV R10, RZ, RZ, -R10 ;  /* 0x000000ffff0a7224 */ /* 0x000fe400078e0a0a */
[----:B------:R-:W-:Y:S02]  /*0ea0*/  IMAD R180, R180, R165, RZ ;  /* 0x000000a5b4b47224 */ /* 0x000fe400078e02ff */
[----:B------:R-:W-:Y:S02]  /*0eb0*/  IMAD R10, R2, R10, R13 ;  /* 0x0000000a020a7224 */ /* 0x000fe400078e020d */
[--C-:B------:R-:W-:Y:S01]  /*0ec0*/  @!P3 IMAD.IADD R5, R5, 0x1, -R2.reuse ;  /* 0x000000010505b824 */ /* 0x100fe200078e0a02 */
[----:B------:R-:W-:Y:S01]  /*0ed0*/  ISETP.GE.AND P3, PT, R9, RZ, PT ;  /* 0x000000ff0900720c */ /* 0x000fe20003f66270 */
[----:B------:R-:W-:Y:S02]  /*0ee0*/  @!P5 IMAD.IADD R7, R7, 0x1, -R2 ;  /* 0x000000010707d824 */ /* 0x000fe400078e0a02 */
[----:B------:R-:W-:Y:S01]  /*0ef0*/  IMAD.HI.U32 R9, R3, R12, RZ ;  /* 0x0000000c03097227 */ /* 0x000fe200078e00ff */
[----:B------:R-:W-:-:S02]  /*0f00*/  @!P4 IADD3 R5, PT, PT, -R5, RZ, RZ ;  /* 0x000000ff0505c210 */ /* 0x000fc40007ffe1ff */
[----:B------:R-:W-:Y:S01]  /*0f10*/  ISETP.GT.U32.AND P4, PT, R2, R8, PT ;  /* 0x000000080200720c */ /* 0x000fe20003f84070 */
[----:B------:R-:W-:Y:S01]  /*0f20*/  @!P1 IMAD.IADD R6, R6, 0x1, -R2 ;  /* 0x0000000106069824 */ /* 0x000fe200078e0a02 */
[----:B------:R-:W-:Y:S01]  /*0f30*/  ISETP.GE.AND P1, PT, R11, RZ, PT ;  /* 0x000000ff0b00720c */ /* 0x000fe20003f26270 */
[----:B------:R-:W-:Y:S01]  /*0f40*/  IMAD.HI.U32 R11, R3, R14, RZ ;  /* 0x0000000e030b7227 */ /* 0x000fe200078e00ff */
[----:B------:R-:W-:-:S03]  /*0f50*/  ISETP.GT.U32.AND P5, PT, R2, R7, PT ;  /* 0x000000070200720c */ /* 0x000fc60003fa4070 */
[----:B------:R-:W-:Y:S01]  /*0f60*/  @!P0 IMAD.MOV R6, RZ, RZ, -R6 ;  /* 0x000000ffff068224 */ /* 0x000fe200078e0a06 */
[C---:B------:R-:W-:Y:S01]  /*0f70*/  ISETP.GT.U32.AND P0, PT, R2.reuse, R10, PT ;  /* 0x0000000a0200720c */ /* 0x040fe20003f04070 */
[----:B------:R-:W-:Y:S02]  /*0f80*/  IMAD.MOV R11, RZ, RZ, -R11 ;  /* 0x000000ffff0b7224 */ /* 0x000fe400078e0a0b */
[----:B------:R-:W-:Y:S02]  /*0f90*/  IMAD.MOV R9, RZ, RZ, -R9 ;  /* 0x000000ffff097224 */ /* 0x000fe400078e0a09 */
[C---:B------:R-:W-:Y:S01]  /*0fa0*/  IMAD R11, R2.reuse, R11, R14 ;  /* 0x0000000b020b7224 */ /* 0x040fe200078e020e */
[----:B------:R-:W-:Y:S01]  /*0fb0*/  IABS R14, R19 ;  /* 0x00000013000e7213 */ /* 0x000fe20000000000 */
[----:B------:R-:W-:Y:S01]  /*0fc0*/  IMAD R9, R2, R9, R12 ;  /* 0x0000000902097224 */ /* 0x000fe200078e020c */
[----:B------:R-:W-:Y:S01]  /*0fd0*/  @!P4 IADD3 R8, PT, PT, R8, -R2, RZ ;  /* 0x800000020808c210 */ /* 0x000fe20007ffe0ff */
[----:B------:R-:W-:-:S03]  /*0fe0*/  IMAD.HI.U32 R12, R3, R15, RZ ;  /* 0x0000000f030c7227 */ /* 0x000fc600078e00ff */
[----:B------:R-:W-:Y:S01]  /*0ff0*/  ISETP.GT.U32.AND P4, PT, R2, R8, PT ;  /* 0x000000080200720c */ /* 0x000fe20003f84070 */
[----:B------:R-:W-:Y:S02]  /*1000*/  @!P0 IMAD.IADD R10, R10, 0x1, -R2 ;  /* 0x000000010a0a8824 */ /* 0x000fe400078e0a02 */
[----:B------:R-:W-:-:S03]  /*1010*/  IMAD.HI.U32 R13, R3, R14, RZ ;  /* 0x0000000e030d7227 */ /* 0x000fc600078e00ff */
[C---:B------:R-:W-:Y:S01]  /*1020*/  ISETP.GT.U32.AND P0, PT, R2.reuse, R10, PT ;  /* 0x0000000a0200720c */ /* 0x040fe20003f04070 */
[----:B------:R-:W-:Y:S02]  /*1030*/  IMAD.MOV R13, RZ, RZ, -R13 ;  /* 0x000000ffff0d7224 */ /* 0x000fe400078e0a0d */
[----:B------:R-:W-:Y:S01]  /*1040*/  @!P5 IMAD.IADD R7, R7, 0x1, -R2 ;  /* 0x000000010707d824 */ /* 0x000fe200078e0a02 */
[C---:B------:R-:W-:Y:S01]  /*1050*/  ISETP.GT.U32.AND P5, PT, R2.reuse, R9, PT ;  /* 0x000000090200720c */ /* 0x040fe20003fa4070 */
[----:B------:R-:W-:Y:S02]  /*1060*/  IMAD R13, R2, R13, R14 ;  /* 0x0000000d020d7224 */ /* 0x000fe400078e020e */
[----:B------:R-:W-:Y:S02]  /*1070*/  IMAD.MOV R12, RZ, RZ, -R12 ;  /* 0x000000ffff0c7224 */ /* 0x000fe400078e0a0c */
[----:B------:R-:W-:Y:S01]  /*1080*/  @!P4 IMAD.IADD R8, R8, 0x1, -R2 ;  /* 0x000000010808c824 */ /* 0x000fe200078e0a02 */
[C---:B------:R-:W-:Y:S01]  /*1090*/  ISETP.GT.U32.AND P4, PT, R2.reuse, R11, PT ;  /* 0x0000000b0200720c */ /* 0x040fe20003f84070 */
[----:B------:R-:W-:-:S02]  /*10a0*/  IMAD R12, R2, R12, R15 ;  /* 0x0000000c020c7224 */ /* 0x000fc400078e020f */
[----:B------:R-:W-:Y:S01]  /*10b0*/  @!P0 IMAD.IADD R10, R10, 0x1, -R2 ;  /* 0x000000010a0a8824 */ /* 0x000fe200078e0a02 */
[C---:B------:R-:W-:Y:S01]  /*10c0*/  ISETP.GT.U32.AND P0, PT, R2.reuse, R13, PT ;  /* 0x0000000d0200720c */ /* 0x040fe20003f04070 */
[----:B------:R-:W-:Y:S01]  /*10d0*/  @!P6 IMAD.MOV R8, RZ, RZ, -R8 ;  /* 0x000000ffff08e224 */ /* 0x000fe200078e0a08 */
[----:B------:R-:W-:Y:S01]  /*10e0*/  ISETP.GT.U32.AND P6, PT, R2, R12, PT ;  /* 0x0000000c0200720c */ /* 0x000fe20003fc4070 */
[----:B------:R-:W-:Y:S02]  /*10f0*/  @!P5 IMAD.IADD R9, R9, 0x1, -R2 ;  /* 0x000000010909d824 */ /* 0x000fe400078e0a02 */
[----:B------:R-:W-:-:S03]  /*1100*/  IMAD.HI.U32 R15, R3, R18, RZ ;  /* 0x00000012030f7227 */ /* 0x000fc600078e00ff */
[----:B------:R-:W-:Y:S01]  /*1110*/  ISETP.GT.U32.AND P5, PT, R2, R9, PT ;  /* 0x000000090200720c */ /* 0x000fe20003fa4070 */
[----:B------:R-:W-:Y:S01]  /*1120*/  @!P2 IMAD.MOV R7, RZ, RZ, -R7 ;  /* 0x000000ffff07a224 */ /* 0x000fe200078e0a07 */
[----:B------:R-:W-:Y:S01]  /*1130*/  IADD3 R15, PT, PT, -R15, RZ, RZ ;  /* 0x000000ff0f0f7210 */ /* 0x000fe20007ffe1ff */
[----:B------:R-:W-:Y:S01]  /*1140*/  @!P1 IMAD.MOV R10, RZ, RZ, -R10 ;  /* 0x000000ffff0a9224 */ /* 0x000fe200078e0a0a */
[----:B------:R-:W-:Y:S01]  /*1150*/  ISETP.GE.AND P2, PT, R16, RZ, PT ;  /* 0x000000ff1000720c */ /* 0x000fe20003f46270 */
[--C-:B------:R-:W-:Y:S01]  /*1160*/  @!P0 IMAD.IADD R13, R13, 0x1, -R2.reuse ;  /* 0x000000010d0d8824 */ /* 0x100fe200078e0a02 */
[----:B------:R-:W-:Y:S01]  /*1170*/  IABS R16, R20 ;  /* 0x0000001400107213 */ /* 0x000fe20000000000 */
[----:B------:R-:W-:Y:S01]  /*1180*/  @!P6 IMAD.IADD R12, R12, 0x1, -R2 ;  /* 0x000000010c0ce824 */ /* 0x000fe200078e0a02 */
[----:B------:R-:W-:Y:S01]  /*1190*/  ISETP.GE.AND P6, PT, R19, RZ, PT ;  /* 0x000000ff1300720c */ /* 0x000fe20003fc6270 */
[C---:B------:R-:W-:Y:S01]  /*11a0*/  IMAD R15, R2.reuse, R15, R18 ;  /* 0x0000000f020f7224 */ /* 0x040fe200078e0212 */
[----:B------:R-:W-:Y:S01]  /*11b0*/  ISETP.GT.U32.AND P0, PT, R2, R13, PT ;  /* 0x0000000d0200720c */ /* 0x000fe20003f04070 */
[----:B------:R-:W-:Y:S01]  /*11c0*/  IMAD.HI.U32 R14, R3, R16, RZ ;  /* 0x00000010030e7227 */ /* 0x000fe200078e00ff */
[----:B------:R-:W-:-:S02]  /*11d0*/  @!P4 IADD3 R11, PT, PT, R11, -R2, RZ ;  /* 0x800000020b0bc210 */ /* 0x000fc40007ffe0ff */
[----:B------:R-:W-:Y:S01]  /*11e0*/  ISETP.GE.AND P1, PT, R20, RZ, PT ;  /* 0x000000ff1400720c */ /* 0x000fe20003f26270 */
[----:B------:R-:W-:Y:S01]  /*11f0*/  @!P5 IMAD.IADD R9, R9, 0x1, -R2 ;  /* 0x000000010909d824 */ /* 0x000fe200078e0a02 */
[C---:B------:R-:W-:Y:S01]  /*1200*/  ISETP.GT.U32.AND P4, PT, R2.reuse, R11, PT ;  /* 0x0000000b0200720c */ /* 0x040fe20003f84070 */
[----:B------:R-:W-:Y:S01]  /*1210*/  IMAD R179, R179, R165, RZ ;  /* 0x000000a5b3b37224 */ /* 0x000fe200078e02ff */
[----:B------:R-:W-:Y:S01]  /*1220*/  ISETP.GE.AND P5, PT, R17, RZ, PT ;  /* 0x000000ff1100720c */ /* 0x000fe20003fa6270 */
[----:B------:R-:W-:Y:S01]  /*1230*/  @!P3 IMAD.MOV R9, RZ, RZ, -R9 ;  /* 0x000000ffff09b224 */ /* 0x000fe200078e0a09 */
[----:B------:R-:W-:Y:S01]  /*1240*/  ISETP.GT.U32.AND P3, PT, R2, R12, PT ;  /* 0x0000000c0200720c */ /* 0x000fe20003f64070 */
[----:B------:R-:W-:Y:S01]  /*1250*/  IMAD.MOV R17, RZ, RZ, -R14 ;  /* 0x000000ffff117224 */ /* 0x000fe200078e0a0e */
[----:B------:R-:W-:Y:S01]  /*1260*/  IADD3 R18, PT, PT, R154, 0x31, RZ ;  /* 0x000000319a127810 */ /* 0x000fe20007ffe0ff */
[----:B------:R-:W-:Y:S02]  /*1270*/  @!P0 IMAD.IADD R13, R13, 0x1, -R2 ;  /* 0x000000010d0d8824 */ /* 0x000fe400078e0a02 */
[----:B------:R-:W-:Y:S01]  /*1280*/  IMAD R14, R2, R17, R16 ;  /* 0x00000011020e7224 */ /* 0x000fe200078e0210 */
[----:B------:R-:W-:Y:S01]  /*1290*/  ISETP.GE.AND P0, PT, R18, RZ, PT ;  /* 0x000000ff1200720c */ /* 0x000fe20003f06270 */
[C---:B------:R-:W-:Y:S01]  /*12a0*/  VIADD R17, R154.reuse, 0x32 ;  /* 0x000000329a117836 */ /* 0x040fe20000000000 */
[----:B------:R-:W-:Y:S01]  /*12b0*/  @!P6 IADD3 R13, PT, PT, -R13, RZ, RZ ;  /* 0x000000ff0d0de210 */ /* 0x000fe20007ffe1ff */
[----:B------:R-:W-:Y:S01]  /*12c0*/  VIADD R16, R154, 0x33 ;  /* 0x000000339a107836 */ /* 0x000fe20000000000 */
[----:B------:R-:W-:Y:S01]  /*12d0*/  ISETP.GT.U32.AND P6, PT, R2, R15, PT ;  /* 0x0000000f0200720c */ /* 0x000fe20003fc4070 */
[--C-:B------:R-:W-:Y:S01]  /*12e0*/  @!P4 IMAD.IADD R11, R11, 0x1, -R2.reuse ;  /* 0x000000010b0bc824 */ /* 0x100fe200078e0a02 */
[----:B------:R-:W-:Y:S01]  /*12f0*/  IABS R20, R17 ;  /* 0x0000001100147213 */ /* 0x000fe20000000000 */
[----:B------:R-:W-:Y:S01]  /*1300*/  @!P3 IMAD.IADD R12, R12, 0x1, -R2 ;  /* 0x000000010c0cb824 */ /* 0x000fe200078e0a02 */
[----:B------:R-:W-:Y:S01]  /*1310*/  ISETP.GT.U32.AND P3, PT, R2, R14, PT ;  /* 0x0000000e0200720c */ /* 0x000fe20003f64070 */
[----:B------:R-:W-:Y:S01]  /*1320*/  @!P2 IMAD.MOV R11, RZ, RZ, -R11 ;  /* 0x000000ffff0ba224 */ /* 0x000fe200078e0a0b */
[----:B------:R-:W-:Y:S01]  /*1330*/  IABS R19, R16 ;  /* 0x0000001000137213 */ /* 0x000fe20000000000 */
[----:B------:R-:W-:Y:S01]  /*1340*/  @!P5 IMAD.MOV R12, RZ, RZ, -R12 ;  /* 0x000000ffff0cd224 */ /* 0x000fe200078e0a0c */
[----:B------:R-:W-:Y:S01]  /*1350*/  ISETP.GE.AND P5, PT, R17, RZ, PT ;  /* 0x000000ff1100720c */ /* 0x000fe20003fa6270 */
[----:B------:R-:W-:Y:S01]  /*1360*/  IMAD.HI.U32 R17, R3, R20, RZ ;  /* 0x0000001403117227 */ /* 0x000fe200078e00ff */
[----:B------:R-:W-:-:S02]  /*1370*/  ISETP.GE.AND P2, PT, R16, RZ, PT ;  /* 0x000000ff1000720c */ /* 0x000fc40003f46270 */
[----:B------:R-:W-:Y:S01]  /*1380*/  ISETP.GE.AND P4, PT, R21, RZ, PT ;  /* 0x000000ff1500720c */ /* 0x000fe20003f86270 */
[----:B------:R-:W-:Y:S01]  /*1390*/  @!P6 IMAD.IADD R15, R15, 0x1, -R2 ;  /* 0x000000010f0fe824 */ /* 0x000fe200078e0a02 */
[----:B------:R-:W-:Y:S01]  /*13a0*/  IABS R21, R18 ;  /* 0x0000001200157213 */ /* 0x000fe20000000000 */
[----:B------:R-:W-:-:S03]  /*13b0*/  IMAD.HI.U32 R16, R3, R19, RZ ;  /* 0x0000001303107227 */ /* 0x000fc600078e00ff */
[----:B------:R-:W-:Y:S01]  /*13c0*/  ISETP.GT.U32.AND P6, PT, R2, R15, PT ;  /* 0x0000000f0200720c */ /* 0x000fe20003fc4070 */
[----:B------:R-:W-:Y:S02]  /*13d0*/  IMAD.MOV R17, RZ, RZ, -R17 ;  /* 0x000000ffff117224 */ /* 0x000fe400078e0a11 */
[----:B------:R-:W-:Y:S02]  /*13e0*/  IMAD.MOV R16, RZ, RZ, -R16 ;  /* 0x000000ffff107224 */ /* 0x000fe400078e0a10 */
[----:B------:R-:W-:Y:S02]  /*13f0*/  @!P3 IMAD.IADD R14, R14, 0x1, -R2 ;  /* 0x000000010e0eb824 */ /* 0x000fe400078e0a02 */
[C---:B------:R-:W-:Y:S02]  /*1400*/  IMAD R17, R2.reuse, R17, R20 ;  /* 0x0000001102117224 */ /* 0x040fe400078e0214 */
[C---:B------:R-:W-:Y:S01]  /*1410*/  IMAD R16, R2.reuse, R16, R19 ;  /* 0x0000001002107224 */ /* 0x040fe200078e0213 */
[----:B------:R-:W-:Y:S01]  /*1420*/  ISETP.GT.U32.AND P3, PT, R2, R14, PT ;  /* 0x0000000e0200720c */ /* 0x000fe20003f64070 */
[----:B------:R-:W-:-:S02]  /*1430*/  IMAD.HI.U32 R19, R3, R22, RZ ;  /* 0x0000001603137227 */ /* 0x000fc400078e00ff */
[----:B------:R-:W-:Y:S02]  /*1440*/  @!P6 IADD3 R15, PT, PT, R15, -R2, RZ ;  /* 0x800000020f0fe210 */ /* 0x000fe40007ffe0ff */
[----:B------:R-:W-:Y:S01]  /*1450*/  IMAD.HI.U32 R18, R3, R21, RZ ;  /* 0x0000001503127227 */ /* 0x000fe200078e00ff */
[----:B------:R-:W-:-:S03]  /*1460*/  ISETP.GT.U32.AND P6, PT, R2, R17, PT ;  /* 0x000000110200720c */ /* 0x000fc60003fc4070 */
[----:B------:R-:W-:Y:S01]  /*1470*/  IMAD.MOV R19, RZ, RZ, -R19 ;  /* 0x000000ffff137224 */ /* 0x000fe200078e0a13 */
[----:B------:R-:W-:Y:S01]  /*1480*/  IADD3 R18, PT, PT, -R18, RZ, RZ ;  /* 0x000000ff12127210 */ /* 0x000fe20007ffe1ff */
[----:B------:R-:W-:-:S04]  /*1490*/  IMAD.HI.U32 R20, R3, R23, RZ ;  /* 0x0000001703147227 */ /* 0x000fc800078e00ff */
[C---:B------:R-:W-:Y:S02]  /*14a0*/  IMAD R19, R2.reuse, R19, R22 ;  /* 0x0000001302137224 */ /* 0x040fe400078e0216 */
[----:B------:R-:W-:Y:S02]  /*14b0*/  IMAD.MOV R20, RZ, RZ, -R20 ;  /* 0x000000ffff147224 */ /* 0x000fe400078e0a14 */
[----:B------:R-:W-:Y:S01]  /*14c0*/  @!P4 IMAD.MOV R15, RZ, RZ, -R15 ;  /* 0x000000ffff0fc224 */ /* 0x000fe200078e0a0f */
[C---:B------:R-:W-:Y:S01]  /*14d0*/  ISETP.GT.U32.AND P4, PT, R2.reuse, R19, PT ;  /* 0x000000130200720c */ /* 0x040fe20003f84070 */
[C---:B------:R-:W-:Y:S01]  /*14e0*/  IMAD R20, R2.reuse, R20, R23 ;  /* 0x0000001402147224 */ /* 0x040fe200078e0217 */
[----:B------:R-:W-:Y:S01]  /*14f0*/  @!P6 IADD3 R17, PT, PT, R17, -R2, RZ ;  /* 0x800000021111e210 */ /* 0x000fe20007ffe0ff */
[----:B------:R-:W-:Y:S01]  /*1500*/  IMAD R18, R2, R18, R21 ;  /* 0x0000001202127224 */ /* 0x000fe200078e0215 */
[----:B------:R-:W-:Y:S01]  /*1510*/  IABS R21, R28 ;  /* 0x0000001c00157213 */ /* 0x000fe20000000000 */
[----:B------:R-:W-:Y:S01]  /*1520*/  @!P3 IMAD.IADD R14, R14, 0x1, -R2 ;  /* 0x000000010e0eb824 */ /* 0x000fe200078e0a02 */
[----:B------:R-:W-:Y:S01]  /*1530*/  ISETP.GT.U32.AND P3, PT, R2, R16, PT ;  /* 0x000000100200720c */ /* 0x000fe20003f64070 */
[----:B------:R-:W-:Y:S01]  /*1540*/  IMAD R178, R178, R165, RZ ;  /* 0x000000a5b2b27224 */ /* 0x000fe200078e02ff */
[C---:B------:R-:W-:Y:S01]  /*1550*/  ISETP.GT.U32.AND P6, PT, R2.reuse, R20, PT ;  /* 0x000000140200720c */ /* 0x040fe20003fc4070 */
[----:B------:R-:W-:Y:S01]  /*1560*/  IMAD.MOV.U32 R22, RZ, RZ, R21 ;  /* 0x000000ffff167224 */ /* 0x000fe200078e0015 */
[----:B------:R-:W-:Y:S01]  /*1570*/  IABS R23, R29 ;  /* 0x0000001d00177213 */ /* 0x000fe20000000000 */
[----:B------:R-:W-:Y:S01]  /*1580*/  @!P1 IMAD.MOV R14, RZ, RZ, -R14 ;  /* 0x000000ffff0e9224 */ /* 0x000fe200078e0a0e */
[----:B------:R-:W-:Y:S01]  /*1590*/  ISETP.GT.U32.AND P1, PT, R2, R18, PT ;  /* 0x000000120200720c */ /* 0x000fe20003f24070 */
[----:B------:R-:W-:-:S04]  /*15a0*/  IMAD.HI.U32 R21, R3, R22, RZ ;  /* 0x0000001603157227 */ /* 0x000fc800078e00ff */
[--C-:B------:R-:W-:Y:S02]  /*15b0*/  @!P4 IMAD.IADD R19, R19, 0x1, -R2.reuse ;  /* 0x000000011313c824 */ /* 0x100fe400078e0a02 */
[----:B------:R-:W-:Y:S02]  /*15c0*/  IMAD.MOV R21, RZ, RZ, -R21 ;  /* 0x000000ffff157224 */ /* 0x000fe400078e0a15 */
[--C-:B------:R-:W-:Y:S02]  /*15d0*/  @!P3 IMAD.IADD R16, R16, 0x1, -R2.reuse ;  /* 0x000000011010b824 */ /* 0x100fe400078e0a02 */
[----:B------:R-:W-:Y:S01]  /*15e0*/  @!P6 IMAD.IADD R20, R20, 0x1, -R2 ;  /* 0x000000011414e824 */ /* 0x000fe200078e0a02 */
[C---:B------:R-:W-:Y:S01]  /*15f0*/  ISETP.GT.U32.AND P6, PT, R2.reuse, R19, PT ;  /* 0x000000130200720c */ /* 0x040fe20003fc4070 */
[C---:B------:R-:W-:Y:S01]  /*1600*/  IMAD R21, R2.reuse, R21, R22 ;  /* 0x0000001502157224 */ /* 0x040fe200078e0216 */
[----:B------:R-:W-:Y:S01]  /*1610*/  ISETP.GT.U32.AND P3, PT, R2, R16, PT ;  /* 0x000000100200720c */ /* 0x000fe20003f64070 */
[----:B------:R-:W-:-:S04]  /*1620*/  IMAD.HI.U32 R22, R3, R23, RZ ;  /* 0x0000001703167227 */ /* 0x000fc800078e00ff */
[----:B------:R-:W-:Y:S01]  /*1630*/  @!P1 IMAD.IADD R18, R18, 0x1, -R2 ;  /* 0x0000000112129824 */ /* 0x000fe200078e0a02 */
[C---:B------:R-:W-:Y:S01]  /*1640*/  ISETP.GT.U32.AND P1, PT, R2.reuse, R17, PT ;  /* 0x000000110200720c */ /* 0x040fe20003f24070 */
[----:B------:R-:W-:Y:S02]  /*1650*/  IMAD.MOV R22, RZ, RZ, -R22 ;  /* 0x000000ffff167224 */ /* 0x000fe400078e0a16 */
[----:B------:R-:W-:Y:S01]  /*1660*/  IMAD R177, R177, R165, RZ ;  /* 0x000000a5b1b17224 */ /* 0x000fe200078e02ff */
[C---:B------:R-:W-:Y:S01]  /*1670*/  ISETP.GT.U32.AND P4, PT, R2.reuse, R18, PT ;  /* 0x000000120200720c */ /* 0x040fe20003f84070 */
[----:B------:R-:W-:Y:S02]  /*1680*/  IMAD R22, R2, R22, R23 ;  /* 0x0000001602167224 */ /* 0x000fe400078e0217 */
[--C-:B------:R-:W-:Y:S02]  /*1690*/  @!P6 IMAD.IADD R19, R19, 0x1, -R2.reuse ;  /* 0x000000011313e824 */ /* 0x100fe400078e0a02 */
[----:B------:R-:W-:Y:S01]  /*16a0*/  @!P3 IMAD.IADD R16, R16, 0x1, -R2 ;  /* 0x000000011010b824 */ /* 0x000fe200078e0a02 */
[----:B------:R-:W-:Y:S01]  /*16b0*/  ISETP.GT.U32.AND P6, PT, R2, R22, PT ;  /* 0x000000160200720c */ /* 0x000fe20003fc4070 */
[----:B------:R-:W-:Y:S01]  /*16c0*/  IMAD.HI.U32 R23, R3, R25, RZ ;  /* 0x0000001903177227 */ /* 0x000fe200078e00ff */
[----:B------:R-:W-:-:S02]  /*16d0*/  ISETP.GE.AND P3, PT, R24, RZ, PT ;  /* 0x000000ff1800720c */ /* 0x000fc40003f66270 */
[----:B------:R-:W-:Y:S01]  /*16e0*/  @!P2 IADD3 R16, PT, PT, -R16, RZ, RZ ;  /* 0x000000ff1010a210 */ /* 0x000fe20007ffe1ff */
[--C-:B------:R-:W-:Y:S01]  /*16f0*/  @!P1 IMAD.IADD R17, R17, 0x1, -R2.reuse ;  /* 0x0000000111119824 */ /* 0x100fe200078e0a02 */
[----:B------:R-:W-:Y:S01]  /*1700*/  ISETP.GT.U32.AND P1, PT, R2, R21, PT ;  /* 0x000000150200720c */ /* 0x000fe20003f24070 */
[--C-:B------:R-:W-:Y:S01]  /*1710*/  @!P4 IMAD.IADD R18, R18, 0x1, -R2.reuse ;  /* 0x000000011212c824 */ /* 0x100fe200078e0a02 */
[----:B------:R-:W-:Y:S01]  /*1720*/  ISETP.GT.U32.AND P2, PT, R2, R20, PT ;  /* 0x000000140200720c */ /* 0x000fe20003f44070 */
[----:B------:R-:W-:Y:S01]  /*1730*/  IMAD.HI.U32 R24, R3, R26, RZ ;  /* 0x0000001a03187227 */ /* 0x000fe200078e00ff */
[----:B------:R-:W-:Y:S02]  /*1740*/  ISETP.GE.AND P4, PT, R27, RZ, PT ;  /* 0x000000ff1b00720c */ /* 0x000fe40003f86270 */
[----:B------:R-:W-:Y:S01]  /*1750*/  IADD3 R23, PT, PT, -R23, RZ, RZ ;  /* 0x000000ff17177210 */ /* 0x000fe20007ffe1ff */
[----:B------:R-:W-:Y:S01]  /*1760*/  @!P6 IMAD.IADD R22, R22, 0x1, -R2 ;  /* 0x000000011616e824 */ /* 0x000fe200078e0a02 */
[----:B------:R-:W-:Y:S01]  /*1770*/  @!P5 IADD3 R17, PT, PT, -R17, RZ, RZ ;  /* 0x000000ff1111d210 */ /* 0x000fe20007ffe1ff */
[----:B------:R-:W-:-:S02]  /*1780*/  @!P0 IMAD.MOV R18, RZ, RZ, -R18 ;  /* 0x000000ffff128224 */ /* 0x000fc400078e0a12 */
[----:B------:R-:W-:Y:S01]  /*1790*/  IMAD.MOV R27, RZ, RZ, -R24 ;  /* 0x000000ffff1b7224 */ /* 0x000fe200078e0a18 */
[----:B------:R-:W-:Y:S01]  /*17a0*/  ISETP.GT.U32.AND P0, PT, R2, R22, PT ;  /* 0x000000160200720c */ /* 0x000fe20003f04070 */
[--C-:B------:R-:W-:Y:S01]  /*17b0*/  @!P1 IMAD.IADD R21, R21, 0x1, -R2.reuse ;  /* 0x0000000115159824 */ /* 0x100fe200078e0a02 */
[----:B------:R-:W-:Y:S01]  /*17c0*/  ISETP.GE.AND P1, PT, R29, RZ, PT ;  /* 0x000000ff1d00720c */ /* 0x000fe20003f26270 */
[----:B------:R-:W-:Y:S01]  /*17d0*/  @!P2 IMAD.IADD R20, R20, 0x1, -R2 ;  /* 0x000000011414a824 */ /* 0x000fe200078e0a02 */
[----:B------:R-:W-:Y:S01]  /*17e0*/  ISETP.GE.AND P2, PT, R28, RZ, PT ;  /* 0x000000ff1c00720c */ /* 0x000fe20003f46270 */
[----:B------:R-:W-:Y:S01]  /*17f0*/  VIADD R29, R154, 0x2a ;  /* 0x0000002a9a1d7836 */ /* 0x000fe20000000000 */
[C---:B------:R-:W-:Y:S01]  /*1800*/  ISETP.GT.U32.AND P6, PT, R2.reuse, R21, PT ;  /* 0x000000150200720c */ /* 0x040fe20003fc4070 */
[C---:B------:R-:W-:Y:S01]  /*1810*/  IMAD R24, R2.reuse, R27, R26 ;  /* 0x0000001b02187224 */ /* 0x040fe200078e021a */
[----:B------:R-:W-:Y:S01]  /*1820*/  IABS R28, R32 ;  /* 0x00000020001c7213 */ /* 0x000fe20000000000 */
[C---:B------:R-:W-:Y:S01]  /*1830*/  IMAD R23, R2.reuse, R23, R25 ;  /* 0x0000001702177224 */ /* 0x040fe200078e0219 */
[----:B------:R-:W-:Y:S01]  /*1840*/  IABS R27, R29 ;  /* 0x0000001d001b7213 */ /* 0x000fe20000000000 */
[----:B------:R-:W-:Y:S01]  /*1850*/  @!P4 IMAD.MOV R20, RZ, RZ, -R20 ;  /* 0x000000ffff14c224 */ /* 0x000fe200078e0a14 */
[----:B------:R-:W-:Y:S01]  /*1860*/  ISETP.GT.U32.AND P4, PT, R2, R24, PT ;  /* 0x000000180200720c */ /* 0x000fe20003f84070 */
[----:B------:R-:W-:Y:S01]  /*1870*/  IMAD.HI.U32 R26, R3, R28, RZ ;  /* 0x0000001c031a7227 */ /* 0x000fe200078e00ff */
[----:B------:R-:W-:-:S02]  /*1880*/  @!P0 IADD3 R22, PT, PT, R22, -R2, RZ ;  /* 0x8000000216168210 */ /* 0x000fc40007ffe0ff */
[----:B------:R-:W-:Y:S01]  /*1890*/  ISETP.GE.AND P0, PT, R29, RZ, PT ;  /* 0x000000ff1d00720c */ /* 0x000fe20003f06270 */
[----:B------:R-:W-:Y:S01]  /*18a0*/  IMAD.MOV R29, RZ, RZ, -R26 ;  /* 0x000000ffff1d7224 */ /* 0x000fe200078e0a1a */
[----:B------:R-:W-:Y:S01]  /*18b0*/  ISETP.GT.U32.AND P5, PT, R2, R23, PT ;  /* 0x000000170200720c */ /* 0x000fe20003fa4070 */
[----:B------:R-:W-:-:S04]  /*18c0*/  IMAD.HI.U32 R25, R3, R27, RZ ;  /* 0x0000001b03197227 */ /* 0x000fc800078e00ff */
[----:B------:R-:W-:Y:S01]  /*18d0*/  @!P6 IMAD.IADD R21, R21, 0x1, -R2 ;  /* 0x000000011515e824 */ /* 0x000fe200078e0a02 */
[----:B------:R-:W-:Y:S01]  /*18e0*/  ISETP.GE.AND P6, PT, R31, RZ, PT ;  /* 0x000000ff1f00720c */ /* 0x000fe20003fc6270 */
[----:B------:R-:W-:Y:S02]  /*18f0*/  IMAD R26, R2, R29, R28 ;  /* 0x0000001d021a7224 */ /* 0x000fe400078e021c */
[----:B------:R-:W-:Y:S01]  /*1900*/  IMAD.MOV R25, RZ, RZ, -R25 ;  /* 0x000000ffff197224 */ /* 0x000fe200078e0a19 */
[----:B------:R-:W-:Y:S01]  /*1910*/  @!P2 IADD3 R21, PT, PT, -R21, RZ, RZ ;  /* 0x000000ff1515a210 */ /* 0x000fe20007ffe1ff */
[----:B------:R-:W-:Y:S02]  /*1920*/  VIADD R31, R154, 0x28 ;  /* 0x000000289a1f7836 */ /* 0x000fe40000000000 */
[----:B------:R-:W-:Y:S01]  /*1930*/  @!P1 IMAD.MOV R22, RZ, RZ, -R22 ;  /* 0x000000ffff169224 */ /* 0x000fe200078e0a16 */
[C---:B------:R-:W-:Y:S01]  /*1940*/  ISETP.GT.U32.AND P1, PT, R2.reuse, R26, PT ;  /* 0x0000001a0200720c */ /* 0x040fe20003f24070 */
[----:B------:R-:W-:Y:S01]  /*1950*/  IMAD R25, R2, R25, R27 ;  /* 0x0000001902197224 */ /* 0x000fe200078e021b */
[----:B------:R-:W-:Y:S01]  /*1960*/  IABS R27, R31 ;  /* 0x0000001f001b7213 */ /* 0x000fe20000000000 */
[----:B------:R-:W-:-:S02]  /*1970*/  @!P4 IMAD.IADD R24, R24, 0x1, -R2 ;  /* 0x000000011818c824 */ /* 0x000fc400078e0a02 */
[--C-:B------:R-:W-:Y:S01]  /*1980*/  @!P5 IMAD.IADD R23, R23, 0x1, -R2.reuse ;  /* 0x000000011717d824 */ /* 0x100fe200078e0a02 */
[C---:B------:R-:W-:Y:S01]  /*1990*/  ISETP.GT.U32.AND P2, PT, R2.reuse, R25, PT ;  /* 0x000000190200720c */ /* 0x040fe20003f44070 */
[----:B------:R-:W-:Y:S01]  /*19a0*/  IMAD.MOV.U32 R28, RZ, RZ, R27 ;  /* 0x000000ffff1c7224 */ /* 0x000fe200078e001b */
[C---:B------:R-:W-:Y:S01]  /*19b0*/  ISETP.GT.U32.AND P4, PT, R2.reuse, R24, PT ;  /* 0x000000180200720c */ /* 0x040fe20003f84070 */
[----:B------:R-:W-:Y:S01]  /*19c0*/  @!P3 IMAD.MOV R19, RZ, RZ, -R19 ;  /* 0x000000ffff13b224 */ /* 0x000fe200078e0a13 */
[----:B------:R-:W-:Y:S01]  /*19d0*/  ISETP.GT.U32.AND P5, PT, R2, R23, PT ;  /* 0x000000170200720c */ /* 0x000fe20003fa4070 */
[----:B------:R-:W-:Y:S01]  /*19e0*/  IMAD.HI.U32 R27, R3, R28, RZ ;  /* 0x0000001c031b7227 */ /* 0x000fe200078e00ff */
[----:B------:R-:W-:Y:S02]  /*19f0*/  ISETP.GE.AND P3, PT, R30, RZ, PT ;  /* 0x000000ff1e00720c */ /* 0x000fe40003f66270 */
[----:B------:R-:W-:Y:S01]  /*1a00*/  IABS R30, R33 ;  /* 0x00000021001e7213 */ /* 0x000fe20000000000 */
[----:B------:R-:W-:-:S02]  /*1a10*/  @!P1 IMAD.IADD R26, R26, 0x1, -R2 ;  /* 0x000000011a1a9824 */ /* 0x000fc400078e0a02 */
[----:B------:R-:W-:Y:S02]  /*1a20*/  IMAD.MOV R27, RZ, RZ, -R27 ;  /* 0x000000ffff1b7224 */ /* 0x000fe400078e0a1b */
[----:B------:R-:W-:Y:S01]  /*1a30*/  @!P2 IMAD.IADD R25, R25, 0x1, -R2 ;  /* 0x000000011919a824 */ /* 0x000fe200078e0a02 */
[C---:B------:R-:W-:Y:S01]  /*1a40*/  ISETP.GT.U32.AND P1, PT, R2.reuse, R26, PT ;  /* 0x0000001a0200720c */ /* 0x040fe20003f24070 */
[----:B------:R-:W-:Y:S01]  /*1a50*/  IMAD R27, R2, R27, R28 ;  /* 0x0000001b021b7224 */ /* 0x000fe200078e021c */
[----:B------:R-:W-:Y:S01]  /*1a60*/  @!P4 IADD3 R24, PT, PT, R24, -R2, RZ ;  /* 0x800000021818c210 */ /* 0x000fe20007ffe0ff */
[----:B------:R-:W-:Y:S01]  /*1a70*/  IMAD.HI.U32 R28, R3, R30, RZ ;  /* 0x0000001e031c7227 */ /* 0x000fe200078e00ff */
[----:B------:R-:W-:Y:S02]  /*1a80*/  ISETP.GE.AND P4, PT, R31, RZ, PT ;  /* 0x000000ff1f00720c */ /* 0x000fe40003f86270 */
[----:B------:R-:W-:Y:S01]  /*1a90*/  ISETP.GT.U32.AND P2, PT, R2, R25, PT ;  /* 0x000000190200720c */ /* 0x000fe20003f44070 */
[----:B------:R-:W-:Y:S01]  /*1aa0*/  IMAD.MOV R31, RZ, RZ, -R28 ;  /* 0x000000ffff1f7224 */ /* 0x000fe200078e0a1c */
[----:B------:R-:W-:Y:S01]  /*1ab0*/  @!P6 IADD3 R24, PT, PT, -R24, RZ, RZ ;  /* 0x000000ff1818e210 */ /* 0x000fe20007ffe1ff */
[----:B------:R-:W-:Y:S01]  /*1ac0*/  @!P5 IMAD.IADD R23, R23, 0x1, -R2 ;  /* 0x000000011717d824 */ /* 0x000fe200078e0a02 */
[----:B------:R-:W-:Y:S01]  /*1ad0*/  ISETP.GE.AND P5, PT, R32, RZ, PT ;  /* 0x000000ff2000720c */ /* 0x000fe20003fa6270 */
[C---:B------:R-:W-:Y:S01]  /*1ae0*/  IMAD R28, R2.reuse, R31, R30 ;  /* 0x0000001f021c7224 */ /* 0x040fe200078e021e */
[----:B------:R-:W-:Y:S01]  /*1af0*/  IABS R32, R34 ;  /* 0x0000002200207213 */ /* 0x000fe20000000000 */
[----:B------:R-:W-:Y:S01]  /*1b00*/  @!P3 IMAD.MOV R23, RZ, RZ, -R23 ;  /* 0x000000ffff17b224 */ /* 0x000fe200078e0a17 */
[----:B------:R-:W-:Y:S01]  /*1b10*/  ISETP.GT.U32.AND P3, PT, R2, R27, PT ;  /* 0x0000001b0200720c */ /* 0x000fe20003f64070 */
[--C-:B------:R-:W-:Y:S01]  /*1b20*/  @!P1 IMAD.IADD R26, R26, 0x1, -R2.reuse ;  /* 0x000000011a1a9824 */ /* 0x100fe200078e0a02 */
[----:B------:R-:W-:Y:S01]  /*1b30*/  ISETP.GT.U32.AND P1, PT, R2, R28, PT ;  /* 0x0000001c0200720c */ /* 0x000fe20003f24070 */
[----:B------:R-:W-:Y:S01]  /*1b40*/  VIADD R30, R154, 0x25 ;  /* 0x000000259a1e7836 */ /* 0x000fe20000000000 */
[----:B------:R-:W-:Y:S01]  /*1b50*/  ISETP.GE.AND P6, PT, R33, RZ, PT ;  /* 0x000000ff2100720c */ /* 0x000fe20003fc6270 */
[----:B------:R-:W-:Y:S01]  /*1b60*/  @!P2 IMAD.IADD R25, R25, 0x1, -R2 ;  /* 0x000000011919a824 */ /* 0x000fe200078e0a02 */
[----:B------:R-:W-:Y:S01]  /*1b70*/  ISETP.GE.AND P2, PT, R34, RZ, PT ;  /* 0x000000ff2200720c */ /* 0x000fe20003f46270 */
[----:B------:R-:W-:Y:S01]  /*1b80*/  IMAD.HI.U32 R29, R3, R32, RZ ;  /* 0x00000020031d7227 */ /* 0x000fe200078e00ff */
[----:B------:R-:W-:-:S03]  /*1b90*/  IABS R33, R30 ;  /* 0x0000001e00217213 */ /* 0x000fc60000000000 */
[----:B------:R-:W-:Y:S01]  /*1ba0*/  @!P0 IMAD.MOV R25, RZ, RZ, -R25 ;  /* 0x000000ffff198224 */ /* 0x000fe200078e0a19 */
[----:B------:R-:W-:Y:S01]  /*1bb0*/  ISETP.GE.AND P0, PT, R30, RZ, PT ;  /* 0x000000ff1e00720c */ /* 0x000fe20003f06270 */
[--C-:B------:R-:W-:Y:S01]  /*1bc0*/  @!P3 IMAD.IADD R27, R27, 0x1, -R2.reuse ;  /* 0x000000011b1bb824 */ /* 0x100fe200078e0a02 */
[----:B------:R-:W-:Y:S01]  /*1bd0*/  IADD3 R30, PT, PT, R154, 0x24, RZ ;  /* 0x000000249a1e7810 */ /* 0x000fe20007ffe0ff */
[----:B------:R-:W-:Y:S02]  /*1be0*/  @!P1 IMAD.IADD R28, R28, 0x1, -R2 ;  /* 0x000000011c1c9824 */ /* 0x000fe400078e0a02 */
[----:B------:R-:W-:Y:S01]  /*1bf0*/  @!P5 IMAD.MOV R26, RZ, RZ, -R26 ;  /* 0x000000ffff1ad224 */ /* 0x000fe200078e0a1a */
[----:B------:R-:W-:Y:S01]  /*1c00*/  ISETP.GT.U32.AND P3, PT, R2, R27, PT ;  /* 0x0000001b0200720c */ /* 0x000fe20003f64070 */
[----:B------:R-:W-:Y:S01]  /*1c10*/  IMAD.MOV R29, RZ, RZ, -R29 ;  /* 0x000000ffff1d7224 */ /* 0x000fe200078e0a1d */
[----:B------:R-:W-:Y:S01]  /*1c20*/  ISETP.GE.AND P5, PT, R30, RZ, PT ;  /* 0x000000ff1e00720c */ /* 0x000fe20003fa6270 */
[----:B------:R-:W-:Y:S01]  /*1c30*/  IMAD R176, R176, R165, RZ ;  /* 0x000000a5b0b07224 */ /* 0x000fe200078e02ff */
[----:B------:R-:W-:Y:S01]  /*1c40*/  IABS R34, R30 ;  /* 0x0000001e00227213 */ /* 0x000fe20000000000 */
[----:B------:R-:W-:Y:S01]  /*1c50*/  IMAD.HI.U32 R30, R3, R33, RZ ;  /* 0x00000021031e7227 */ /* 0x000fe200078e00ff */
[----:B------:R-:W-:-:S03]  /*1c60*/  ISETP.GT.U32.AND P1, PT, R2, R28, PT ;  /* 0x0000001c0200720c */ /* 0x000fc60003f24070 */
[----:B------:R-:W-:Y:S02]  /*1c70*/  IMAD.MOV R30, RZ, RZ, -R30 ;  /* 0x000000ffff1e7224 */ /* 0x000fe400078e0a1e */
[C---:B------:R-:W-:Y:S02]  /*1c80*/  IMAD R29, R2.reuse, R29, R32 ;  /* 0x0000001d021d7224 */ /* 0x040fe400078e0220 */
[C---:B------:R-:W-:Y:S02]  /*1c90*/  IMAD R30, R2.reuse, R30, R33 ;  /* 0x0000001e021e7224 */ /* 0x040fe400078e0221 */
[----:B------:R-:W-:Y:S01]  /*1ca0*/  @!P3 IMAD.IADD R27, R27, 0x1, -R2 ;  /* 0x000000011b1bb824 */ /* 0x000fe200078e0a02 */
[----:B------:R-:W-:Y:S01]  /*1cb0*/  ISETP.GT.U32.AND P3, PT, R2, R29, PT ;  /* 0x0000001d0200720c */ /* 0x000fe20003f64070 */
[----:B------:R-:W-:-:S03]  /*1cc0*/  IMAD.HI.U32 R32, R3, R35, RZ ;  /* 0x0000002303207227 */ /* 0x000fc600078e00ff */
[----:B------:R-:W-:Y:S01]  /*1cd0*/  @!P4 IADD3 R27, PT, PT, -R27, RZ, RZ ;  /* 0x000000ff1b1bc210 */ /* 0x000fe20007ffe1ff */
[----:B------:R-:W-:Y:S01]  /*1ce0*/  @!P1 IMAD.IADD R28, R28, 0x1, -R2 ;  /* 0x000000011c1c9824 */ /* 0x000fe200078e0a02 */
[----:B------:R-:W-:Y:S01]  /*1cf0*/  ISETP.GT.U32.AND P1, PT, R2, R30, PT ;  /* 0x0000001e0200720c */ /* 0x000fe20003f24070 */
[----:B------:R-:W-:Y:S01]  /*1d00*/  IMAD.MOV R32, RZ, RZ, -R32 ;  /* 0x000000ffff207224 */ /* 0x000fe200078e0a20 */
[----:B------:R-:W-:Y:S01]  /*1d10*/  ISETP.GE.AND P4, PT, R36, RZ, PT ;  /* 0x000000ff2400720c */ /* 0x000fe20003f86270 */
[----:B------:R-:W-:Y:S01]  /*1d20*/  IMAD.HI.U32 R31, R3, R34, RZ ;  /* 0x00000022031f7227 */ /* 0x000fe200078e00ff */
[----:B------:R-:W-:-:S03]  /*1d30*/  IABS R36, R42 ;  /* 0x0000002a00247213 */ /* 0x000fc60000000000 */
[--C-:B------:R-:W-:Y:S02]  /*1d40*/  @!P3 IMAD.IADD R29, R29, 0x1, -R2.reuse ;  /* 0x000000011d1db824 */ /* 0x100fe400078e0a02 */
[C---:B------:R-:W-:Y:S01]  /*1d50*/  IMAD R32, R2.reuse, R32, R35 ;  /* 0x0000002002207224 */ /* 0x040fe200078e0223 */
[----:B------:R-:W-:Y:S01]  /*1d60*/  IABS R35, R40 ;  /* 0x0000002800237213 */ /* 0x000fe20000000000 */
[----:B------:R-:W-:Y:S01]  /*1d70*/  IMAD.MOV R31, RZ, RZ, -R31 ;  /* 0x000000ffff1f7224 */ /* 0x000fe200078e0a1f */
[----:B------:R-:W-:Y:S01]  /*1d80*/  ISETP.GT.U32.AND P3, PT, R2, R29, PT ;  /* 0x0000001d0200720c */ /* 0x000fe20003f64070 */
[----:B------:R-:W-:Y:S02]  /*1d90*/  @!P1 IMAD.IADD R30, R30, 0x1, -R2 ;  /* 0x000000011e1e9824 */ /* 0x000fe400078e0a02 */
[----:B------:R-:W-:-:S03]  /*1da0*/  IMAD.HI.U32 R33, R3, R35, RZ ;  /* 0x0000002303217227 */ /* 0x000fc600078e00ff */
[C---:B------:R-:W-:Y:S01]  /*1db0*/  ISETP.GT.U32.AND P1, PT, R2.reuse, R30, PT ;  /* 0x0000001e0200720c */ /* 0x040fe20003f24070 */
[----:B------:R-:W-:Y:S02]  /*1dc0*/  IMAD.MOV R33, RZ, RZ, -R33 ;  /* 0x000000ffff217224 */ /* 0x000fe400078e0a21 */
[C---:B------:R-:W-:Y:S02]  /*1dd0*/  IMAD R31, R2.reuse, R31, R34 ;  /* 0x0000001f021f7224 */ /* 0x040fe400078e0222 */
[C---:B------:R-:W-:Y:S02]  /*1de0*/  IMAD R33, R2.reuse, R33, R35 ;  /* 0x0000002102217224 */ /* 0x040fe400078e0223 */
[----:B------:R-:W-:Y:S01]  /*1df0*/  @!P3 IADD3 R29, PT, PT, R29, -R2, RZ ;  /* 0x800000021d1db210 */ /* 0x000fe20007ffe0ff */
[----:B------:R-:W-:Y:S01]  /*1e00*/  IMAD.HI.U32 R34, R3, R36, RZ ;  /* 0x0000002403227227 */ /* 0x000fe200078e00ff */
[----:B------:R-:W-:-:S03]  /*1e10*/  ISETP.GT.U32.AND P3, PT, R2, R32, PT ;  /* 0x000000200200720c */ /* 0x000fc60003f64070 */
[----:B------:R-:W-:Y:S01]  /*1e20*/  @!P6 IMAD.MOV R28, RZ, RZ, -R28 ;  /* 0x000000ffff1ce224 */ /* 0x000fe200078e0a1c */
[----:B------:R-:W-:Y:S01]  /*1e30*/  ISETP.GT.U32.AND P6, PT, R2, R31, PT ;  /* 0x0000001f0200720c */ /* 0x000fe20003fc4070 */
[----:B------:R-:W-:Y:S01]  /*1e40*/  @!P1 IMAD.IADD R30, R30, 0x1, -R2 ;  /* 0x000000011e1e9824 */ /* 0x000fe200078e0a02 */
[----:B------:R-:W-:Y:S01]  /*1e50*/  ISETP.GT.U32.AND P1, PT, R2, R33, PT ;  /* 0x000000210200720c */ /* 0x000fe20003f24070 */
[----:B------:R-:W-:Y:S02]  /*1e60*/  IMAD.MOV R37, RZ, RZ, -R34 ;  /* 0x000000ffff257224 */ /* 0x000fe400078e0a22 */
[----:B------:R-:W-:-:S04]  /*1e70*/  IMAD.HI.U32 R35, R3, R38, RZ ;  /* 0x0000002603237227 */ /* 0x000fc800078e00ff */
[----:B------:R-:W-:Y:S02]  /*1e80*/  @!P3 IMAD.IADD R32, R32, 0x1, -R2 ;  /* 0x000000012020b824 */ /* 0x000fe400078e0a02 */
[C---:B------:R-:W-:Y:S01]  /*1e90*/  IMAD R34, R2.reuse, R37, R36 ;  /* 0x0000002502227224 */ /* 0x040fe200078e0224 */
[----:B------:R-:W-:Y:S01]  /*1ea0*/  MOV R37, R39 ;  /* 0x0000002700257202 */ /* 0x000fe20000000f00 */
[--C-:B------:R-:W-:Y:S01]  /*1eb0*/  @!P6 IMAD.IADD R31, R31, 0x1, -R2.reuse ;  /* 0x000000011f1fe824 */ /* 0x100fe200078e0a02 */
[C---:B------:R-:W-:Y:S01]  /*1ec0*/  ISETP.GT.U32.AND P3, PT, R2.reuse, R32, PT ;  /* 0x000000200200720c */ /* 0x040fe20003f64070 */
[----:B------:R-:W-:Y:S01]  /*1ed0*/  @!P1 IMAD.IADD R33, R33, 0x1, -R2 ;  /* 0x0000000121219824 */ /* 0x000fe200078e0a02 */
[----:B------:R-:W-:Y:S01]  /*1ee0*/  IABS R39, R46 ;  /* 0x0000002e00277213 */ /* 0x000fe20000000000 */
[----:B------:R-:W-:Y:S01]  /*1ef0*/  IMAD.HI.U32 R36, R3, R37, RZ ;  /* 0x0000002503247227 */ /* 0x000fe200078e00ff */
[C---:B------:R-:W-:Y:S02]  /*1f00*/  ISETP.GT.U32.AND P6, PT, R2.reuse, R31, PT ;  /* 0x0000001f0200720c */ /* 0x040fe40003fc4070 */
[----:B------:R-:W-:Y:S01]  /*1f10*/  ISETP.GT.U32.AND P1, PT, R2, R33, PT ;  /* 0x000000210200720c */ /* 0x000fe20003f24070 */
[----:B------:R-:W-:Y:S01]  /*1f20*/  IMAD.MOV R35, RZ, RZ, -R35 ;  /* 0x000000ffff237224 */ /* 0x000fe200078e0a23 */
[----:B------:R-:W-:Y:S01]  /*1f30*/  IADD3 R36, PT, PT, -R36, RZ, RZ ;  /* 0x000000ff24247210 */ /* 0x000fe20007ffe1ff */
[----:B------:R-:W-:Y:S01]  /*1f40*/  @!P2 IMAD.MOV R29, RZ, RZ, -R29 ;  /* 0x000000ffff1da224 */ /* 0x000fe200078e0a1d */
[----:B------:R-:W-:Y:S01]  /*1f50*/  ISETP.GE.AND P2, PT, R40, RZ, PT ;  /* 0x000000ff2800720c */ /* 0x000fe20003f46270 */
[----:B------:R-:W-:-:S02]  /*1f60*/  IMAD R35, R2, R35, R38 ;  /* 0x0000002302237224 */ /* 0x000fc400078e0226 */
[----:B------:R-:W-:Y:S02]  /*1f70*/  IMAD R36, R2, R36, R37 ;  /* 0x0000002402247224 */ /* 0x000fe400078e0225 */
[--C-:B------:R-:W-:Y:S01]  /*1f80*/  @!P3 IMAD.IADD R32, R32, 0x1, -R2.reuse ;  /* 0x000000012020b824 */ /* 0x100fe200078e0a02 */
[----:B------:R-:W-:Y:S01]  /*1f90*/  ISETP.GT.U32.AND P3, PT, R2, R35, PT ;  /* 0x000000230200720c */ /* 0x000fe20003f64070 */
[----:B------:R-:W-:Y:S02]  /*1fa0*/  VIADD R40, R154, 0x1e ;  /* 0x0000001e9a287836 */ /* 0x000fe40000000000 */
[--C-:B------:R-:W-:Y:S01]  /*1fb0*/  @!P1 IMAD.IADD R33, R33, 0x1, -R2.reuse ;  /* 0x0000000121219824 */ /* 0x100fe200078e0a02 */
[C---:B------:R-:W-:Y:S01]  /*1fc0*/  ISETP.GT.U32.AND P1, PT, R2.reuse, R36, PT ;  /* 0x000000240200720c */ /* 0x040fe20003f24070 */
[----:B------:R-:W-:Y:S01]  /*1fd0*/  @!P6 IMAD.IADD R31, R31, 0x1, -R2 ;  /* 0x000000011f1fe824 */ /* 0x000fe200078e0a02 */
[----:B------:R-:W-:Y:S01]  /*1fe0*/  ISETP.GT.U32.AND P6, PT, R2, R34, PT ;  /* 0x000000220200720c */ /* 0x000fe20003fc4070 */
[----:B------:R-:W-:Y:S01]  /*1ff0*/  @!P0 IMAD.MOV R30, RZ, RZ, -R30 ;  /* 0x000000ffff1e8224 */ /* 0x000fe200078e0a1e */
[----:B------:R-:W-:Y:S01]  /*2000*/  IABS R38, R40 ;  /* 0x0000002800267213 */ /* 0x000fe20000000000 */
[----:B------:R-:W-:Y:S01]  /*2010*/  @!P5 IMAD.MOV R31, RZ, RZ, -R31 ;  /* 0x000000ffff1fd224 */ /* 0x000fe200078e0a1f */
[----:B------:R-:W-:Y:S01]  /*2020*/  ISETP.GE.AND P5, PT, R43, RZ, PT ;  /* 0x000000ff2b00720c */ /* 0x000fe20003fa6270 */
[----:B------:R-:W-:Y:S01]  /*2030*/  @!P4 IMAD.MOV R32, RZ, RZ, -R32 ;  /* 0x000000ffff20c224 */ /* 0x000fe200078e0a20 */
[----:B------:R-:W-:Y:S01]  /*2040*/  IABS R43, R49 ;  /* 0x00000031002b7213 */ /* 0x000fe20000000000 */
[----:B------:R-:W-:Y:S01]  /*2050*/  IMAD.HI.U32 R37, R3, R38, RZ ;  /* 0x0000002603257227 */ /* 0x000fe200078e00ff */
[----:B------:R-:W-:-:S02]  /*2060*/  @!P3 IADD3 R35, PT, PT, R35, -R2, RZ ;  /* 0x800000022323b210 */ /* 0x000fc40007ffe0ff */
[----:B------:R-:W-:Y:S01]  /*2070*/  ISETP.GE.AND P0, PT, R42, RZ, PT ;  /* 0x000000ff2a00720c */ /* 0x000fe20003f06270 */
[--C-:B------:R-:W-:Y:S01]  /*2080*/  @!P1 IMAD.IADD R36, R36, 0x1, -R2.reuse ;  /* 0x0000000124249824 */ /* 0x100fe200078e0a02 */
[----:B------:R-:W-:Y:S01]  /*2090*/  ISETP.GT.U32.AND P3, PT, R2, R35, PT ;  /* 0x000000230200720c */ /* 0x000fe20003f64070 */
[----:B------:R-:W-:Y:S01]  /*20a0*/  IMAD.MOV R37, RZ, RZ, -R37 ;  /* 0x000000ffff257224 */ /* 0x000fe200078e0a25 */
[----:B------:R-:W-:Y:S01]  /*20b0*/  IABS R42, R48 ;  /* 0x00000030002a7213 */ /* 0x000fe20000000000 */
[----:B------:R-:W-:Y:S01]  /*20c0*/  @!P6 IMAD.IADD R34, R34, 0x1, -R2 ;  /* 0x000000012222e824 */ /* 0x000fe200078e0a02 */
[C---:B------:R-:W-:Y:S01]  /*20d0*/  ISETP.GT.U32.AND P1, PT, R2.reuse, R36, PT ;  /* 0x000000240200720c */ /* 0x040fe20003f24070 */
[----:B------:R-:W-:Y:S01]  /*20e0*/  IMAD R38, R2, R37, R38 ;  /* 0x0000002502267224 */ /* 0x000fe200078e0226 */
[----:B------:R-:W-:Y:S01]  /*20f0*/  ISETP.GE.AND P4, PT, R44, RZ, PT ;  /* 0x000000ff2c00720c */ /* 0x000fe20003f86270 */
[----:B------:R-:W-:Y:S01]  /*2100*/  IMAD.HI.U32 R37, R3, R39, RZ ;  /* 0x0000002703257227 */ /* 0x000fe200078e00ff */
[----:B------:R-:W-:-:S03]  /*2110*/  ISETP.GT.U32.AND P6, PT, R2, R34, PT ;  /* 0x000000220200720c */ /* 0x000fc60003fc4070 */
[----:B------:R-:W-:Y:S02]  /*2120*/  IMAD.MOV R37, RZ, RZ, -R37 ;  /* 0x000000ffff257224 */ /* 0x000fe400078e0a25 */
[--C-:B------:R-:W-:Y:S01]  /*2130*/  @!P3 IMAD.IADD R35, R35, 0x1, -R2.reuse ;  /* 0x000000012323b824 */ /* 0x100fe200078e0a02 */
[C---:B------:R-:W-:Y:S01]  /*2140*/  ISETP.GT.U32.AND P3, PT, R2.reuse, R38, PT ;  /* 0x000000260200720c */ /* 0x040fe20003f64070 */
[----:B------:R-:W-:Y:S02]  /*2150*/  IMAD R37, R2, R37, R39 ;  /* 0x0000002502257224 */ /* 0x000fe400078e0227 */
[----:B------:R-:W-:Y:S02]  /*2160*/  @!P1 IMAD.IADD R36, R36, 0x1, -R2 ;  /* 0x0000000124249824 */ /* 0x000fe400078e0a02 */
[----:B------:R-:W-:Y:S01]  /*2170*/  IMAD.HI.U32 R39, R3, R42, RZ ;  /* 0x0000002a03277227 */ /* 0x000fe200078e00ff */
[----:B------:R-:W-:-:S03]  /*2180*/  ISETP.GT.U32.AND P1, PT, R2, R37, PT ;  /* 0x000000250200720c */ /* 0x000fc60003f24070 */
[--C-:B------:R-:W-:Y:S01]  /*2190*/  @!P6 IMAD.IADD R34, R34, 0x1, -R2.reuse ;  /* 0x000000012222e824 */ /* 0x100fe200078e0a02 */
[----:B------:R-:W-:Y:S01]  /*21a0*/  ISETP.GE.AND P6, PT, R40, RZ, PT ;  /* 0x000000ff2800720c */ /* 0x000fe20003fc6270 */
[----:B------:R-:W-:Y:S01]  /*21b0*/  IMAD.HI.U32 R40, R3, R43, RZ ;  /* 0x0000002b03287227 */ /* 0x000fe200078e00ff */
[----:B------:R-:W-:Y:S02]  /*21c0*/  IADD3 R39, PT, PT, -R39, RZ, RZ ;  /* 0x000000ff27277210 */ /* 0x000fe40007ffe1ff */
[----:B------:R-:W-:Y:S01]  /*21d0*/  @!P0 IADD3 R34, PT, PT, -R34, RZ, RZ ;  /* 0x000000ff22228210 */ /* 0x000fe20007ffe1ff */
[----:B------:R-:W-:Y:S01]  /*21e0*/  @!P3 IMAD.IADD R38, R38, 0x1, -R2 ;  /* 0x000000012626b824 */ /* 0x000fe200078e0a02 */
[----:B------:R-:W-:Y:S01]  /*21f0*/  ISETP.GE.AND P3, PT, R46, RZ, PT ;  /* 0x000000ff2e00720c */ /* 0x000fe20003f66270 */
[----:B------:R-:W-:Y:S02]  /*2200*/  IMAD.MOV R44, RZ, RZ, -R40 ;  /* 0x000000ffff2c7224 */ /* 0x000fe400078e0a28 */
[----:B------:R-:W-:Y:S01]  /*2210*/  @!P1 IMAD.IADD R37, R37, 0x1, -R2 ;  /* 0x0000000125259824 */ /* 0x000fe200078e0a02 */
[C---:B------:R-:W-:Y:S01]  /*2220*/  ISETP.GT.U32.AND P1, PT, R2.reuse, R38, PT ;  /* 0x000000260200720c */ /* 0x040fe20003f24070 */
[----:B------:R-:W-:-:S02]  /*2230*/  IMAD R43, R2, R44, R43 ;  /* 0x0000002c022b7224 */ /* 0x000fc400078e022b */
[----:B------:R-:W-:-:S04]  /*2240*/  IMAD.HI.U32 R40, R3, R45, RZ ;  /* 0x0000002d03287227 */ /* 0x000fc800078e00ff */
[----:B------:R-:W-:Y:S01]  /*2250*/  @!P2 IMAD.MOV R33, RZ, RZ, -R33 ;  /* 0x000000ffff21a224 */ /* 0x000fe200078e0a21 */
[C---:B------:R-:W-:Y:S01]  /*2260*/  ISETP.GT.U32.AND P2, PT, R2.reuse, R37, PT ;  /* 0x000000250200720c */ /* 0x040fe20003f44070 */
[C---:B------:R-:W-:Y:S02]  /*2270*/  IMAD R39, R2.reuse, R39, R42 ;  /* 0x0000002702277224 */ /* 0x040fe400078e022a */
[----:B------:R-:W-:Y:S01]  /*2280*/  @!P4 IMAD.MOV R36, RZ, RZ, -R36 ;  /* 0x000000ffff24c224 */ /* 0x000fe200078e0a24 */
[C---:B------:R-:W-:Y:S01]  /*2290*/  ISETP.GT.U32.AND P4, PT, R2.reuse, R43, PT ;  /* 0x0000002b0200720c */ /* 0x040fe20003f84070 */
[----:B------:R-:W-:Y:S01]  /*22a0*/  IMAD.MOV R42, RZ, RZ, -R40 ;  /* 0x000000ffff2a7224 */ /* 0x000fe200078e0a28 */
[----:B------:R-:W-:Y:S01]  /*22b0*/  ISETP.GT.U32.AND P0, PT, R2, R39, PT ;  /* 0x000000270200720c */ /* 0x000fe20003f04070 */
[----:B------:R-:W-:Y:S02]  /*22c0*/  @!P1 IMAD.IADD R38, R38, 0x1, -R2 ;  /* 0x0000000126269824 */ /* 0x000fe400078e0a02 */
[----:B------:R-:W-:-:S02]  /*22d0*/  IMAD R45, R2, R42, R45 ;  /* 0x0000002a022d7224 */ /* 0x000fc400078e022d */
[----:B------:R-:W-:Y:S01]  /*22e0*/  VIADD R42, R154, 0x18 ;  /* 0x000000189a2a7836 */ /* 0x000fe20000000000 */
[----:B------:R-:W-:Y:S01]  /*22f0*/  @!P6 IADD3 R38, PT, PT, -R38, RZ, RZ ;  /* 0x000000ff2626e210 */ /* 0x000fe20007ffe1ff */
[----:B------:R-:W-:Y:S01]  /*2300*/  IMAD.HI.U32 R40, R3, R47, RZ ;  /* 0x0000002f03287227 */ /* 0x000fe200078e00ff */
[----:B------:R-:W-:Y:S02]  /*2310*/  ISETP.GT.U32.AND P1, PT, R2, R45, PT ;  /* 0x0000002d0200720c */ /* 0x000fe40003f24070 */
[----:B------:R-:W-:Y:S01]  /*2320*/  @!P2 IADD3 R37, PT, PT, R37, -R2, RZ ;  /* 0x800000022525a210 */ /* 0x000fe20007ffe0ff */
[----:B------:R-:W-:Y:S01]  /*2330*/  @!P4 IMAD.IADD R43, R43, 0x1, -R2 ;  /* 0x000000012b2bc824 */ /* 0x000fe200078e0a02 */
[----:B------:R-:W-:Y:S01]  /*2340*/  ISETP.GE.AND P2, PT, R49, RZ, PT ;  /* 0x000000ff3100720c */ /* 0x000fe20003f46270 */
[----:B------:R-:W-:Y:S01]  /*2350*/  IMAD.MOV R40, RZ, RZ, -R40 ;  /* 0x000000ffff287224 */ /* 0x000fe200078e0a28 */
[----:B------:R-:W-:Y:S01]  /*2360*/  IABS R49, R42 ;  /* 0x0000002a00317213 */ /* 0x000fe20000000000 */
[----:B------:R-:W-:Y:S01]  /*2370*/  VIADD R44, R154, 0x17 ;  /* 0x000000179a2c7836 */ /* 0x000fe20000000000 */
[C---:B------:R-:W-:Y:S01]  /*2380*/  ISETP.GT.U32.AND P6, PT, R2.reuse, R43, PT ;  /* 0x0000002b0200720c */ /* 0x040fe20003fc4070 */
[----:B------:R-:W-:-:S02]  /*2390*/  IMAD R47, R2, R40, R47 ;  /* 0x00000028022f7224 */ /* 0x000fc400078e022f */
[----:B------:R-:W-:Y:S01]  /*23a0*/  IMAD.HI.U32 R40, R3, R49, RZ ;  /* 0x0000003103287227 */ /* 0x000fe200078e00ff */
[----:B------:R-:W-:-:S03]  /*23b0*/  IABS R51, R44 ;  /* 0x0000002c00337213 */ /* 0x000fc60000000000 */
[----:B------:R-:W-:Y:S02]  /*23c0*/  @!P1 IMAD.IADD R45, R45, 0x1, -R2 ;  /* 0x000000012d2d9824 */ /* 0x000fe400078e0a02 */
[----:B------:R-:W-:Y:S02]  /*23d0*/  IMAD.MOV R40, RZ, RZ, -R40 ;  /* 0x000000ffff287224 */ /* 0x000fe400078e0a28 */
[----:B------:R-:W-:Y:S01]  /*23e0*/  @!P3 IMAD.MOV R37, RZ, RZ, -R37 ;  /* 0x000000ffff25b224 */ /* 0x000fe200078e0a25 */
[C---:B------:R-:W-:Y:S01]  /*23f0*/  ISETP.GT.U32.AND P1, PT, R2.reuse, R45, PT ;  /* 0x0000002d0200720c */ /* 0x040fe20003f24070 */
[C---:B------:R-:W-:Y:S01]  /*2400*/  IMAD R49, R2.reuse, R40, R49 ;  /* 0x0000002802317224 */ /* 0x040fe200078e0231 */
[----:B------:R-:W-:Y:S01]  /*2410*/  ISETP.GT.U32.AND P3, PT, R2, R47, PT ;  /* 0x0000002f0200720c */ /* 0x000fe20003f64070 */
[----:B------:R-:W-:-:S04]  /*2420*/  IMAD.HI.U32 R40, R3, R51, RZ ;  /* 0x0000003303287227 */ /* 0x000fc800078e00ff */
[--C-:B------:R-:W-:Y:S01]  /*2430*/  @!P6 IMAD.IADD R43, R43, 0x1, -R2.reuse ;  /* 0x000000012b2be824 */ /* 0x100fe200078e0a02 */
[----:B------:R-:W-:Y:S01]  /*2440*/  ISETP.GE.AND P6, PT, R42, RZ, PT ;  /* 0x000000ff2a00720c */ /* 0x000fe20003fc6270 */
[----:B------:R-:W-:Y:S01]  /*2450*/  @!P5 IMAD.MOV R35, RZ, RZ, -R35 ;  /* 0x000000ffff23d224 */ /* 0x000fe200078e0a23 */
[----:B------:R-:W-:Y:S01]  /*2460*/  IADD3 R42, PT, PT, -R40, RZ, RZ ;  /* 0x000000ff282a7210 */ /* 0x000fe20007ffe1ff */
[----:B------:R-:W-:Y:S01]  /*2470*/  @!P2 IMAD.MOV R43, RZ, RZ, -R43 ;  /* 0x000000ffff2ba224 */ /* 0x000fe200078e0a2b */
[----:B------:R-:W-:Y:S01]  /*2480*/  ISETP.GE.AND P5, PT, R48, RZ, PT ;  /* 0x000000ff3000720c */ /* 0x000fe20003fa6270 */
[----:B------:R-:W-:Y:S01]  /*2490*/  @!P1 IMAD.IADD R45, R45, 0x1, -R2 ;  /* 0x000000012d2d9824 */ /* 0x000fe200078e0a02 */
[C---:B------:R-:W-:Y:S01]  /*24a0*/  ISETP.GT.U32.AND P1, PT, R2.reuse, R49, PT ;  /* 0x000000310200720c */ /* 0x040fe20003f24070 */
[----:B------:R-:W-:Y:S02]  /*24b0*/  IMAD R51, R2, R42, R51 ;  /* 0x0000002a02337224 */ /* 0x000fe400078e0233 */
[----:B------:R-:W-:-:S02]  /*24c0*/  VIADD R46, R154, 0x16 ;  /* 0x000000169a2e7836 */ /* 0x000fc40000000000 */
[----:B------:R-:W-:Y:S01]  /*24d0*/  VIADD R48, R154, 0x14 ;  /* 0x000000149a307836 */ /* 0x000fe20000000000 */
[C---:B------:R-:W-:Y:S01]  /*24e0*/  ISETP.GT.U32.AND P2, PT, R2.reuse, R51, PT ;  /* 0x000000330200720c */ /* 0x040fe20003f44070 */
[--C-:B------:R-:W-:Y:S01]  /*24f0*/  @!P0 IMAD.IADD R39, R39, 0x1, -R2.reuse ;  /* 0x0000000127278824 */ /* 0x100fe200078e0a02 */
[----:B------:R-:W-:Y:S01]  /*2500*/  IABS R53, R46 ;  /* 0x0000002e00357213 */ /* 0x000fe20000000000 */
[--C-:B------:R-:W-:Y:S01]  /*2510*/  @!P3 IMAD.IADD R47, R47, 0x1, -R2.reuse ;  /* 0x000000012f2fb824 */ /* 0x100fe200078e0a02 */
[----:B------:R-:W-:Y:S01]  /*2520*/  IABS R57, R48 ;  /* 0x0000003000397213 */ /* 0x000fe20000000000 */
[----:B------:R-:W-:Y:S01]  /*2530*/  IMAD R175, R175, R165, RZ ;  /* 0x000000a5afaf7224 */ /* 0x000fe200078e02ff */
[----:B------:R-:W-:Y:S01]  /*2540*/  ISETP.GT.U32.AND P4, PT, R2, R39, PT ;  /* 0x000000270200720c */ /* 0x000fe20003f84070 */
[----:B------:R-:W-:Y:S01]  /*2550*/  @!P1 IMAD.IADD R49, R49, 0x1, -R2 ;  /* 0x0000000131319824 */ /* 0x000fe200078e0a02 */
[----:B------:R-:W-:Y:S01]  /*2560*/  ISETP.GE.AND P0, PT, R50, RZ, PT ;  /* 0x000000ff3200720c */ /* 0x000fe20003f06270 */
[----:B------:R-:W-:Y:S01]  /*2570*/  IMAD.HI.U32 R40, R3, R53, RZ ;  /* 0x0000003503287227 */ /* 0x000fe200078e00ff */
[----:B------:R-:W-:-:S02]  /*2580*/  ISETP.GE.AND P3, PT, R44, RZ, PT ;  /* 0x000000ff2c00720c */ /* 0x000fc40003f66270 */
[----:B------:R-:W-:Y:S01]  /*2590*/  ISETP.GT.U32.AND P1, PT, R2, R49, PT ;  /* 0x000000310200720c */ /* 0x000fe20003f24070 */
[----:B------:R-:W-:Y:S02]  /*25a0*/  @!P2 IMAD.IADD R51, R51, 0x1, -R2 ;  /* 0x000000013333a824 */ /* 0x000fe400078e0a02 */
[----:B------:R-:W-:-:S03]  /*25b0*/  IMAD.HI.U32 R42, R3, R57, RZ ;  /* 0x00000039032a7227 */ /* 0x000fc600078e00ff */
[----:B------:R-:W-:Y:S01]  /*25c0*/  ISETP.GT.U32.AND P2, PT, R2, R51, PT ;  /* 0x000000330200720c */ /* 0x000fe20003f44070 */
[----:B------:R-:W-:Y:S02]  /*25d0*/  VIADD R44, R154, 0x15 ;  /* 0x000000159a2c7836 */ /* 0x000fe40000000000 */
[----:B------:R-:W-:Y:S02]  /*25e0*/  IMAD.MOV R40, RZ, RZ, -R40 ;  /* 0x000000ffff287224 */ /* 0x000fe400078e0a28 */
[----:B------:R-:W-:Y:S01]  /*25f0*/  IMAD.MOV R42, RZ, RZ, -R42 ;  /* 0x000000ffff2a7224 */ /* 0x000fe200078e0a2a */
[----:B------:R-:W-:Y:S01]  /*2600*/  IABS R55, R44 ;  /* 0x0000002c00377213 */ /* 0x000fe20000000000 */
[C---:B------:R-:W-:Y:S01]  /*2610*/  IMAD R53, R2.reuse, R40, R53 ;  /* 0x0000002802357224 */ /* 0x040fe200078e0235 */
[----:B------:R-:W-:Y:S01]  /*2620*/  @!P1 IADD3 R49, PT, PT, R49, -R2, RZ ;  /* 0x8000000231319210 */ /* 0x000fe20007ffe0ff */
[----:B------:R-:W-:Y:S01]  /*2630*/  IMAD R57, R2, R42, R57 ;  /* 0x0000002a02397224 */ /* 0x000fe200078e0239 */
[----:B------:R-:W-:Y:S01]  /*2640*/  ISETP.GE.AND P1, PT, R44, RZ, PT ;  /* 0x000000ff2c00720c */ /* 0x000fe20003f26270 */
[--C-:B------:R-:W-:Y:S01]  /*2650*/  @!P4 IMAD.IADD R39, R39, 0x1, -R2.reuse ;  /* 0x000000012727c824 */ /* 0x100fe200078e0a02 */
[----:B------:R-:W-:Y:S01]  /*2660*/  ISETP.GE.AND P4, PT, R52, RZ, PT ;  /* 0x000000ff3400720c */ /* 0x000fe20003f86270 */
[----:B------:R-:W-:Y:S01]  /*2670*/  @!P0 IMAD.MOV R45, RZ, RZ, -R45 ;  /* 0x000000ffff2d8224 */ /* 0x000fe200078e0a2d */
[----:B------:R-:W-:Y:S01]  /*2680*/  ISETP.GT.U32.AND P0, PT, R2, R53, PT ;  /* 0x000000350200720c */ /* 0x000fe20003f04070 */
[----:B------:R-:W-:Y:S01]  /*2690*/  VIADD R44, R154, 0x13 ;  /* 0x000000139a2c7836 */ /* 0x000fe20000000000 */
[----:B------:R-:W-:Y:S01]  /*26a0*/  @!P5 IADD3 R39, PT, PT, -R39, RZ, RZ ;  /* 0x000000ff2727d210 */ /* 0x000fe20007ffe1ff */
[----:B------:R-:W-:Y:S01]  /*26b0*/  @!P2 IMAD.IADD R51, R51, 0x1, -R2 ;  /* 0x000000013333a824 */ /* 0x000fe200078e0a02 */
[C---:B------:R-:W-:Y:S01]  /*26c0*/  ISETP.GT.U32.AND P2, PT, R2.reuse, R57, PT ;  /* 0x000000390200720c */ /* 0x040fe20003f44070 */
[----:B------:R-:W-:Y:S01]  /*26d0*/  IMAD.HI.U32 R40, R3, R55, RZ ;  /* 0x0000003703287227 */ /* 0x000fe200078e00ff */
[----:B------:R-:W-:-:S02]  /*26e0*/  ISETP.GT.U32.AND P5, PT, R2, R47, PT ;  /* 0x0000002f0200720c */ /* 0x000fc40003fa4070 */
[----:B------:R-:W-:Y:S01]  /*26f0*/  IABS R59, R44 ;  /* 0x0000002c003b7213 */ /* 0x000fe20000000000 */
[----:B------:R-:W-:Y:S01]  /*2700*/  IMAD.MOV R40, RZ, RZ, -R40 ;  /* 0x000000ffff287224 */ /* 0x000fe200078e0a28 */
[----:B------:R-:W-:Y:S01]  /*2710*/  IADD3 R52, PT, PT, R154, 0x9, RZ ;  /* 0x000000099a347810 */ /* 0x000fe20007ffe0ff */
[----:B------:R-:W-:Y:S01]  /*2720*/  @!P6 IMAD.MOV R49, RZ, RZ, -R49 ;  /* 0x000000ffff31e224 */ /* 0x000fe200078e0a31 */
[----:B------:R-:W-:Y:S01]  /*2730*/  ISETP.GE.AND P6, PT, R48, RZ, PT ;  /* 0x000000ff3000720c */ /* 0x000fe20003fc6270 */
[----:B------:R-:W-:Y:S01]  /*2740*/  IMAD R55, R2, R40, R55 ;  /* 0x0000002802377224 */ /* 0x000fe200078e0237 */
[----:B------:R-:W-:Y:S01]  /*2750*/  IADD3 R48, PT, PT, R154, 0x11, RZ ;  /* 0x000000119a307810 */ /* 0x000fe20007ffe0ff */
[----:B------:R-:W-:Y:S01]  /*2760*/  IMAD.HI.U32 R40, R3, R59, RZ ;  /* 0x0000003b03287227 */ /* 0x000fe200078e00ff */
[----:B------:R-:W-:Y:S02]  /*2770*/  @!P0 IADD3 R53, PT, PT, R53, -R2, RZ ;  /* 0x8000000235358210 */ /* 0x000fe40007ffe0ff */
[----:B------:R-:W-:Y:S01]  /*2780*/  IABS R63, R48 ;  /* 0x00000030003f7213 */ /* 0x000fe20000000000 */
[----:B------:R-:W-:Y:S01]  /*2790*/  IMAD.MOV R40, RZ, RZ, -R40 ;  /* 0x000000ffff287224 */ /* 0x000fe200078e0a28 */
[----:B------:R-:W-:Y:S01]  /*27a0*/  @!P2 IADD3 R57, PT, PT, R57, -R2, RZ ;  /* 0x800000023939a210 */ /* 0x000fe20007ffe0ff */
[----:B------:R-:W-:Y:S01]  /*27b0*/  @!P5 IMAD.IADD R47, R47, 0x1, -R2 ;  /* 0x000000012f2fd824 */ /* 0x000fe200078e0a02 */
[C---:B------:R-:W-:Y:S01]  /*27c0*/  ISETP.GT.U32.AND P0, PT, R2.reuse, R53, PT ;  /* 0x000000350200720c */ /* 0x040fe20003f04070 */
[C---:B------:R-:W-:Y:S01]  /*27d0*/  IMAD R59, R2.reuse, R40, R59 ;  /* 0x00000028023b7224 */ /* 0x040fe200078e023b */
[----:B------:R-:W-:Y:S01]  /*27e0*/  ISETP.GT.U32.AND P2, PT, R2, R57, PT ;  /* 0x000000390200720c */ /* 0x000fe20003f44070 */
[----:B------:R-:W-:Y:S01]  /*27f0*/  IMAD.HI.U32 R40, R3, R63, RZ ;  /* 0x0000003f03287227 */ /* 0x000fe200078e00ff */
[----:B------:R-:W-:-:S02]  /*2800*/  ISETP.GE.AND P5, PT, R46, RZ, PT ;  /* 0x000000ff2e00720c */ /* 0x000fc40003fa6270 */
[----:B------:R-:W-:Y:S01]  /*2810*/  IABS R79, R52 ;  /* 0x00000034004f7213 */ /* 0x000fe20000000000 */
[----:B------:R-:W-:Y:S01]  /*2820*/  @!P4 IMAD.MOV R47, RZ, RZ, -R47 ;  /* 0x000000ffff2fc224 */ /* 0x000fe200078e0a2f */
[----:B------:R-:W-:Y:S01]  /*2830*/  ISETP.GT.U32.AND P4, PT, R2, R55, PT ;  /* 0x000000370200720c */ /* 0x000fe20003f84070 */
[----:B------:R-:W-:Y:S02]  /*2840*/  IMAD.MOV R40, RZ, RZ, -R40 ;  /* 0x000000ffff287224 */ /* 0x000fe400078e0a28 */
[----:B------:R-:W-:Y:S02]  /*2850*/  VIADD R46, R154, 0x12 ;  /* 0x000000129a2e7836 */ /* 0x000fe40000000000 */
[----:B------:R-:W-:Y:S02]  /*2860*/  IMAD R63, R2, R40, R63 ;  /* 0x00000028023f7224 */ /* 0x000fe400078e023f */
[--C-:B------:R-:W-:Y:S01]  /*2870*/  @!P0 IMAD.IADD R53, R53, 0x1, -R2.reuse ;  /* 0x0000000135358824 */ /* 0x100fe200078e0a02 */
[----:B------:R-:W-:Y:S01]  /*2880*/  ISETP.GE.AND P0, PT, R44, RZ, PT ;  /* 0x000000ff2c00720c */ /* 0x000fe20003f06270 */
[--C-:B------:R-:W-:Y:S01]  /*2890*/  @!P2 IMAD.IADD R57, R57, 0x1, -R2.reuse ;  /* 0x000000013939a824 */ /* 0x100fe200078e0a02 */
[----:B------:R-:W-:Y:S01]  /*28a0*/  ISETP.GT.U32.AND P2, PT, R2, R63, PT ;  /* 0x0000003f0200720c */ /* 0x000fe20003f44070 */
[----:B------:R-:W-:Y:S01]  /*28b0*/  VIADD R44, R154, 0x10 ;  /* 0x000000109a2c7836 */ /* 0x000fe20000000000 */
[----:B------:R-:W-:Y:S01]  /*28c0*/  IABS R61, R46 ;  /* 0x0000002e003d7213 */ /* 0x000fe20000000000 */
[----:B------:R-:W-:Y:S01]  /*28d0*/  @!P4 IMAD.IADD R55, R55, 0x1, -R2 ;  /* 0x000000013737c824 */ /* 0x000fe200078e0a02 */
[----:B------:R-:W-:Y:S01]  /*28e0*/  @!P6 IADD3 R57, PT, PT, -R57, RZ, RZ ;  /* 0x000000ff3939e210 */ /* 0x000fe20007ffe1ff */
[----:B------:R-:W-:Y:S01]  /*28f0*/  @!P5 IMAD.MOV R53, RZ, RZ, -R53 ;  /* 0x000000ffff35d224 */ /* 0x000fe200078e0a35 */
[----:B------:R-:W-:Y:S01]  /*2900*/  IABS R65, R44 ;  /* 0x0000002c00417213 */ /* 0x000fe20000000000 */
[----:B------:R-:W-:Y:S01]  /*2910*/  IMAD.HI.U32 R42, R3, R61, RZ ;  /* 0x0000003d032a7227 */ /* 0x000fe200078e00ff */
[----:B------:R-:W-:-:S02]  /*2920*/  ISETP.GT.U32.AND P4, PT, R2, R55, PT ;  /* 0x000000370200720c */ /* 0x000fc40003f84070 */
[----:B------:R-:W-:Y:S01]  /*2930*/  ISETP.GE.AND P5, PT, R46, RZ, PT ;  /* 0x000000ff2e00720c */ /* 0x000fe20003fa6270 */
[----:B------:R-:W-:Y:S01]  /*2940*/  IMAD.HI.U32 R40, R3, R65, RZ ;  /* 0x0000004103287227 */ /* 0x000fe200078e00ff */
[----:B------:R-:W-:Y:S02]  /*2950*/  IADD3 R46, PT, PT, R154, 0xf, RZ ;  /* 0x0000000f9a2e7810 */ /* 0x000fe40007ffe0ff */
[----:B------:R-:W-:Y:S01]  /*2960*/  ISETP.GE.AND P6, PT, R44, RZ, PT ;  /* 0x000000ff2c00720c */ /* 0x000fe20003fc6270 */
[----:B------:R-:W-:Y:S01]  /*2970*/  IMAD.MOV R42, RZ, RZ, -R42 ;  /* 0x000000ffff2a7224 */ /* 0x000fe200078e0a2a */
[----:B------:R-:W-:Y:S01]  /*2980*/  IABS R67, R46 ;  /* 0x0000002e00437213 */ /* 0x000fe20000000000 */
[----:B------:R-:W-:Y:S02]  /*2990*/  @!P2 IMAD.IADD R63, R63, 0x1, -R2 ;  /* 0x000000013f3fa824 */ /* 0x000fe400078e0a02 */
[----:B------:R-:W-:Y:S02]  /*29a0*/  IMAD.MOV R40, RZ, RZ, -R40 ;  /* 0x000000ffff287224 */ /* 0x000fe400078e0a28 */
[C---:B------:R-:W-:Y:S01]  /*29b0*/  IMAD R61, R2.reuse, R42, R61 ;  /* 0x0000002a023d7224 */ /* 0x040fe200078e023d */
[C---:B------:R-:W-:Y:S01]  /*29c0*/  ISETP.GT.U32.AND P2, PT, R2.reuse, R63, PT ;  /* 0x0000003f0200720c */ /* 0x040fe20003f44070 */
[----:B------:R-:W-:-:S02]  /*29d0*/  IMAD R65, R2, R40, R65 ;  /* 0x0000002802417224 */ /* 0x000fc400078e0241 */
[----:B------:R-:W-:-:S04]  /*29e0*/  IMAD.HI.U32 R40, R3, R67, RZ ;  /* 0x0000004303287227 */ /* 0x000fc800078e00ff */
[----:B------:R-:W-:Y:S01]  /*29f0*/  @!P4 IMAD.IADD R55, R55, 0x1, -R2 ;  /* 0x000000013737c824 */ /* 0x000fe200078e0a02 */
[----:B------:R-:W-:Y:S01]  /*2a00*/  ISETP.GT.U32.AND P4, PT, R2, R61, PT ;  /* 0x0000003d0200720c */ /* 0x000fe20003f84070 */
[----:B------:R-:W-:Y:S02]  /*2a10*/  IMAD.MOV R40, RZ, RZ, -R40 ;  /* 0x000000ffff287224 */ /* 0x000fe400078e0a28 */
[----:B------:R-:W-:Y:S02]  /*2a20*/  VIADD R50, R154, 0xe ;  /* 0x0000000e9a327836 */ /* 0x000fe40000000000 */
[C---:B------:R-:W-:Y:S02]  /*2a30*/  IMAD R67, R2.reuse, R40, R67 ;  /* 0x0000002802437224 */ /* 0x040fe400078e0243 */
[----:B------:R-:W-:Y:S01]  /*2a40*/  @!P2 IMAD.IADD R63, R63, 0x1, -R2 ;  /* 0x000000013f3fa824 */ /* 0x000fe200078e0a02 */
[----:B------:R-:W-:Y:S01]  /*2a50*/  IABS R69, R50 ;  /* 0x0000003200457213 */ /* 0x000fe20000000000 */
[----:B------:R-:W-:Y:S01]  /*2a60*/  @!P3 IMAD.MOV R51, RZ, RZ, -R51 ;  /* 0x000000ffff33b224 */ /* 0x000fe200078e0a33 */
[C---:B------:R-:W-:Y:S01]  /*2a70*/  ISETP.GT.U32.AND P2, PT, R2.reuse, R67, PT ;  /* 0x000000430200720c */ /* 0x040fe20003f44070 */
[----:B------:R-:W-:Y:S01]  /*2a80*/  @!P1 IMAD.MOV R55, RZ, RZ, -R55 ;  /* 0x000000ffff379224 */ /* 0x000fe200078e0a37 */
[----:B------:R-:W-:Y:S01]  /*2a90*/  ISETP.GT.U32.AND P3, PT, R2, R59, PT ;  /* 0x0000003b0200720c */ /* 0x000fe20003f64070 */
[----:B------:R-:W-:Y:S01]  /*2aa0*/  IMAD.HI.U32 R42, R3, R69, RZ ;  /* 0x00000045032a7227 */ /* 0x000fe200078e00ff */
[----:B------:R-:W-:-:S02]  /*2ab0*/  @!P4 IADD3 R61, PT, PT, R61, -R2, RZ ;  /* 0x800000023d3dc210 */ /* 0x000fc40007ffe0ff */
[----:B------:R-:W-:Y:S01]  /*2ac0*/  ISETP.GE.AND P4, PT, R48, RZ, PT ;  /* 0x000000ff3000720c */ /* 0x000fe20003f86270 */
[----:B------:R-:W-:Y:S01]  /*2ad0*/  IMAD.MOV R42, RZ, RZ, -R42 ;  /* 0x000000ffff2a7224 */ /* 0x000fe200078e0a2a */
[----:B------:R-:W-:Y:S01]  /*2ae0*/  ISETP.GT.U32.AND P1, PT, R2, R61, PT ;  /* 0x0000003d0200720c */ /* 0x000fe20003f24070 */
[----:B------:R-:W-:Y:S02]  /*2af0*/  VIADD R40, R154, 0xd ;  /* 0x0000000d9a287836 */ /* 0x000fe40000000000 */
[----:B------:R-:W-:Y:S02]  /*2b00*/  IMAD R69, R2, R42, R69 ;  /* 0x0000002a02457224 */ /* 0x000fe400078e0245 */
[--C-:B------:R-:W-:Y:S01]  /*2b10*/  @!P2 IMAD.IADD R67, R67, 0x1, -R2.reuse ;  /* 0x000000014343a824 */ /* 0x100fe200078e0a02 */
[----:B------:R-:W-:Y:S01]  /*2b20*/  IABS R71, R40 ;  /* 0x0000002800477213 */ /* 0x000fe20000000000 */
[----:B------:R-:W-:Y:S02]  /*2b30*/  @!P3 IMAD.IADD R59, R59, 0x1, -R2 ;  /* 0x000000013b3bb824 */ /* 0x000fe400078e0a02 */
[----:B------:R-:W-:-:S02]  /*2b40*/  VIADD R42, R154, 0xc ;  /* 0x0000000c9a2a7836 */ /* 0x000fc40000000000 */
[----:B------:R-:W-:Y:S01]  /*2b50*/  @!P4 IMAD.MOV R63, RZ, RZ, -R63 ;  /* 0x000000ffff3fc224 */ /* 0x000fe200078e0a3f */
[C---:B------:R-:W-:Y:S01]  /*2b60*/  ISETP.GT.U32.AND P4, PT, R2.reuse, R67, PT ;  /* 0x000000430200720c */ /* 0x040fe20003f84070 */
[----:B------:R-:W-:Y:S01]  /*2b70*/  @!P1 IMAD.IADD R61, R61, 0x1, -R2 ;  /* 0x000000013d3d9824 */ /* 0x000fe200078e0a02 */
[----:B------:R-:W-:Y:S01]  /*2b80*/  ISETP.GT.U32.AND P3, PT, R2, R59, PT ;  /* 0x0000003b0200720c */ /* 0x000fe20003f64070 */
[C---:B------:R-:W-:Y:S01]  /*2b90*/  IMAD.HI.U32 R48, R3.reuse, R79, RZ ;  /* 0x0000004f03307227 */ /* 0x040fe200078e00ff */
[----:B------:R-:W-:Y:S02]  /*2ba0*/  IABS R73, R42 ;  /* 0x0000002a00497213 */ /* 0x000fe40000000000 */
[----:B------:R-:W-:Y:S01]  /*2bb0*/  ISETP.GE.AND P2, PT, R42, RZ, PT ;  /* 0x000000ff2a00720c */ /* 0x000fe20003f46270 */
[----:B------:R-:W-:Y:S01]  /*2bc0*/  @!P5 IMAD.MOV R61, RZ, RZ, -R61 ;  /* 0x000000ffff3dd224 */ /* 0x000fe200078e0a3d */
[----:B------:R-:W-:Y:S01]  /*2bd0*/  ISETP.GE.AND P5, PT, R40, RZ, PT ;  /* 0x000000ff2800720c */ /* 0x000fe20003fa6270 */
[----:B------:R-:W-:Y:S01]  /*2be0*/  IMAD.HI.U32 R40, R3, R71, RZ ;  /* 0x0000004703287227 */ /* 0x000fe200078e00ff */
[----:B------:R-:W-:-:S02]  /*2bf0*/  ISETP.GE.AND P1, PT, R50, RZ, PT ;  /* 0x000000ff3200720c */ /* 0x000fc40003f26270 */
[----:B------:R-:W-:Y:S01]  /*2c00*/  IADD3 R48, PT, PT, -R48, RZ, RZ ;  /* 0x000000ff30307210 */ /* 0x000fe20007ffe1ff */
[----:B------:R-:W-:Y:S01]  /*2c10*/  IMAD.MOV R40, RZ, RZ, -R40 ;  /* 0x000000ffff287224 */ /* 0x000fe200078e0a28 */
[----:B------:R-:W-:Y:S01]  /*2c20*/  @!P4 IADD3 R67, PT, PT, R67, -R2, RZ ;  /* 0x800000024343c210 */ /* 0x000fe20007ffe0ff */
[----:B------:R-:W-:Y:S01]  /*2c30*/  @!P3 IMAD.IADD R59, R59, 0x1, -R2 ;  /* 0x000000013b3bb824 */ /* 0x000fe200078e0a02 */
[C---:B------:R-:W-:Y:S01]  /*2c40*/  ISETP.GT.U32.AND P4, PT, R2.reuse, R69, PT ;  /* 0x000000450200720c */ /* 0x040fe20003f84070 */
[C---:B------:R-:W-:Y:S01]  /*2c50*/  IMAD R71, R2.reuse, R40, R71 ;  /* 0x0000002802477224 */ /* 0x040fe200078e0247 */
[----:B------:R-:W-:Y:S01]  /*2c60*/  ISETP.GT.U32.AND P3, PT, R2, R65, PT ;  /* 0x000000410200720c */ /* 0x000fe20003f64070 */
[----:B------:R-:W-:-:S04]  /*2c70*/  IMAD.HI.U32 R42, R3, R73, RZ ;  /* 0x00000049032a7227 */ /* 0x000fc800078e00ff */
[----:B------:R-:W-:Y:S02]  /*2c80*/  IMAD.MOV R42, RZ, RZ, -R42 ;  /* 0x000000ffff2a7224 */ /* 0x000fe400078e0a2a */
[----:B------:R-:W-:Y:S02]  /*2c90*/  VIADD R44, R154, 0xb ;  /* 0x0000000b9a2c7836 */ /* 0x000fe40000000000 */
[----:B------:R-:W-:Y:S02]  /*2ca0*/  IMAD R73, R2, R42, R73 ;  /* 0x0000002a02497224 */ /* 0x000fe400078e0249 */
[----:B------:R-:W-:Y:S01]  /*2cb0*/  @!P4 IMAD.IADD R69, R69, 0x1, -R2 ;  /* 0x000000014545c824 */ /* 0x000fe200078e0a02 */
[----:B------:R-:W-:Y:S01]  /*2cc0*/  IABS R75, R44 ;  /* 0x0000002c004b7213 */ /* 0x000fe20000000000 */
[----:B------:R-:W-:Y:S01]  /*2cd0*/  VIADD R50, R154, 0xa ;  /* 0x0000000a9a327836 */ /* 0x000fe20000000000 */
[----:B------:R-:W-:Y:S01]  /*2ce0*/  @!P3 IADD3 R65, PT, PT, R65, -R2, RZ ;  /* 0x800000024141b210 */ /* 0x000fe20007ffe0ff */
[----:B------:R-:W-:Y:S01]  /*2cf0*/  @!P0 IMAD.MOV R59, RZ, RZ, -R59 ;  /* 0x000000ffff3b8224 */ /* 0x000fe200078e0a3b */
[C---:B------:R-:W-:Y:S01]  /*2d00*/  ISETP.GT.U32.AND P4, PT, R2.reuse, R69, PT ;  /* 0x000000450200720c */ /* 0x040fe20003f84070 */
[C---:B------:R-:W-:Y:S01]  /*2d10*/  IMAD R79, R2.reuse, R48, R79 ;  /* 0x00000030024f7224 */ /* 0x040fe200078e024f */
[----:B------:R-:W-:Y:S01]  /*2d20*/  ISETP.GT.U32.AND P3, PT, R2, R65, PT ;  /* 0x000000410200720c */ /* 0x000fe20003f64070 */
[----:B------:R-:W-:Y:S01]  /*2d30*/  VIADD R48, R154, 0x8 ;  /* 0x000000089a307836 */ /* 0x000fe20000000000 */
[----:B------:R-:W-:Y:S01]  /*2d40*/  ISETP.GE.AND P0, PT, R46, RZ, PT ;  /* 0x000000ff2e00720c */ /* 0x000fe20003f06270 */
[----:B------:R-:W-:Y:S01]  /*2d50*/  IMAD.HI.U32 R42, R3, R83, RZ ;  /* 0x00000053032a7227 */ /* 0x000fe200078e00ff */
[----:B------:R-:W-:-:S02]  /*2d60*/  IABS R77, R50 ;  /* 0x00000032004d7213 */ /* 0x000fc40000000000 */
[----:B------:R-:W-:Y:S01]  /*2d70*/  IABS R81, R48 ;  /* 0x0000003000517213 */ /* 0x000fe20000000000 */
[----:B------:R-:W-:Y:S02]  /*2d80*/  IMAD.MOV R42, RZ, RZ, -R42 ;  /* 0x000000ffff2a7224 */ /* 0x000fe400078e0a2a */
[----:B------:R-:W-:-:S04]  /*2d90*/  IMAD.HI.U32 R46, R3, R77, RZ ;  /* 0x0000004d032e7227 */ /* 0x000fc800078e00ff */
[--C-:B------:R-:W-:Y:S01]  /*2da0*/  @!P4 IMAD.IADD R69, R69, 0x1, -R2.reuse ;  /* 0x000000014545c824 */ /* 0x100fe200078e0a02 */
[----:B------:R-:W-:Y:S01]  /*2db0*/  ISETP.GT.U32.AND P4, PT, R2, R71, PT ;  /* 0x000000470200720c */ /* 0x000fe20003f84070 */
[----:B------:R-:W-:Y:S01]  /*2dc0*/  @!P3 IMAD.IADD R65, R65, 0x1, -R2 ;  /* 0x000000014141b824 */ /* 0x000fe200078e0a02 */
[----:B------:R-:W-:Y:S01]  /*2dd0*/  ISETP.GE.AND P3, PT, R44, RZ, PT ;  /* 0x000000ff2c00720c */ /* 0x000fe20003f66270 */
[----:B------:R-:W-:Y:S01]  /*2de0*/  IMAD.HI.U32 R44, R3, R75, RZ ;  /* 0x0000004b032c7227 */ /* 0x000fe200078e00ff */
[----:B------:R-:W-:-:S03]  /*2df0*/  @!P0 IADD3 R67, PT, PT, -R67, RZ, RZ ;  /* 0x000000ff43438210 */ /* 0x000fc60007ffe1ff */
[----:B------:R-:W-:Y:S02]  /*2e00*/  IMAD.MOV R44, RZ, RZ, -R44 ;  /* 0x000000ffff2c7224 */ /* 0x000fe400078e0a2c */
[----:B------:R-:W-:Y:S02]  /*2e10*/  IMAD.MOV R46, RZ, RZ, -R46 ;  /* 0x000000ffff2e7224 */ /* 0x000fe400078e0a2e */
[C---:B------:R-:W-:Y:S02]  /*2e20*/  IMAD R75, R2.reuse, R44, R75 ;  /* 0x0000002c024b7224 */ /* 0x040fe400078e024b */
[----:B------:R-:W-:Y:S01]  /*2e30*/  @!P4 IMAD.IADD R71, R71, 0x1, -R2 ;  /* 0x000000014747c824 */ /* 0x000fe200078e0a02 */
[C---:B------:R-:W-:Y:S01]  /*2e40*/  ISETP.GT.U32.AND P4, PT, R2.reuse, R73, PT ;  /* 0x000000490200720c */ /* 0x040fe20003f84070 */
[----:B------:R-:W-:Y:S01]  /*2e50*/  IMAD.HI.U32 R40, R3, R81, RZ ;  /* 0x0000005103287227 */ /* 0x000fe200078e00ff */
[----:B------:R-:W-:-:S03]  /*2e60*/  ISETP.GT.U32.AND P0, PT, R2, R75, PT ;  /* 0x0000004b0200720c */ /* 0x000fc60003f04070 */
[----:B------:R-:W-:Y:S01]  /*2e70*/  @!P6 IMAD.MOV R65, RZ, RZ, -R65 ;  /* 0x000000ffff41e224 */ /* 0x000fe200078e0a41 */
[C---:B------:R-:W-:Y:S01]  /*2e80*/  ISETP.GT.U32.AND P6, PT, R2.reuse, R71, PT ;  /* 0x000000470200720c */ /* 0x040fe20003fc4070 */
[C---:B------:R-:W-:Y:S02]  /*2e90*/  IMAD R77, R2.reuse, R46, R77 ;  /* 0x0000002e024d7224 */ /* 0x040fe400078e024d */
[----:B------:R-:W-:Y:S02]  /*2ea0*/  IMAD.MOV R46, RZ, RZ, -R40 ;  /* 0x000000ffff2e7224 */ /* 0x000fe400078e0a28 */
[C---:B------:R-:W-:Y:S02]  /*2eb0*/  IMAD R83, R2.reuse, R42, R83 ;  /* 0x0000002a02537224 */ /* 0x040fe400078e0253 */
[----:B------:R-:W-:Y:S02]  /*2ec0*/  @!P4 IMAD.IADD R73, R73, 0x1, -R2 ;  /* 0x000000014949c824 */ /* 0x000fe400078e0a02 */
[C---:B------:R-:W-:Y:S01]  /*2ed0*/  IMAD R81, R2.reuse, R46, R81 ;  /* 0x0000002e02517224 */ /* 0x040fe200078e0251 */
[----:B------:R-:W-:Y:S01]  /*2ee0*/  @!P0 IADD3 R75, PT, PT, R75, -R2, RZ ;  /* 0x800000024b4b8210 */ /* 0x000fe20007ffe0ff */
[----:B------:R-:W-:Y:S01]  /*2ef0*/  IMAD.HI.U32 R44, R3, R85, RZ ;  /* 0x00000055032c7227 */ /* 0x000fe200078e00ff */
[----:B------:R-:W-:-:S02]  /*2f00*/  ISETP.GT.U32.AND P4, PT, R2, R73, PT ;  /* 0x000000490200720c */ /* 0x000fc40003f84070 */
[C---:B------:R-:W-:Y:S01]  /*2f10*/  ISETP.GT.U32.AND P0, PT, R2.reuse, R83, PT ;  /* 0x000000530200720c */ /* 0x040fe20003f04070 */
[----:B------:R-:W-:Y:S01]  /*2f20*/  @!P1 IMAD.MOV R69, RZ, RZ, -R69 ;  /* 0x000000ffff459224 */ /* 0x000fe200078e0a45 */
[C---:B------:R-:W-:Y:S01]  /*2f30*/  ISETP.GT.U32.AND P1, PT, R2.reuse, R77, PT ;  /* 0x0000004d0200720c */ /* 0x040fe20003f24070 */
[----:B------:R-:W-:Y:S01]  /*2f40*/  @!P6 IMAD.IADD R71, R71, 0x1, -R2 ;  /* 0x000000014747e824 */ /* 0x000fe200078e0a02 */
[----:B------:R-:W-:Y:S01]  /*2f50*/  ISETP.GT.U32.AND P6, PT, R2, R79, PT ;  /* 0x0000004f0200720c */ /* 0x000fe20003fc4070 */
[C---:B------:R-:W-:Y:S01]  /*2f60*/  IMAD.HI.U32 R42, R3.reuse, R89, RZ ;  /* 0x00000059032a7227 */ /* 0x040fe200078e00ff */
[----:B------:R-:W-:Y:S02]  /*2f70*/  IADD3 R44, PT, PT, -R44, RZ, RZ ;  /* 0x000000ff2c2c7210 */ /* 0x000fe40007ffe1ff */
[----:B------:R-:W-:Y:S01]  /*2f80*/  IADD3 R46, PT, PT, R154, 0x2, RZ ;  /* 0x000000029a2e7810 */ /* 0x000fe20007ffe0ff */
[----:B------:R-:W-:Y:S01]  /*2f90*/  IMAD.HI.U32 R40, R3, R87, RZ ;  /* 0x0000005703287227 */ /* 0x000fe200078e00ff */
[----:B------:R-:W-:-:S02]  /*2fa0*/  @!P5 IADD3 R71, PT, PT, -R71, RZ, RZ ;  /* 0x000000ff4747d210 */ /* 0x000fc40007ffe1ff */
[----:B------:R-:W-:Y:S01]  /*2fb0*/  IABS R93, R46 ;  /* 0x0000002e005d7213 */ /* 0x000fe20000000000 */
[----:B------:R-:W-:Y:S01]  /*2fc0*/  @!P4 IMAD.IADD R73, R73, 0x1, -R2 ;  /* 0x000000014949c824 */ /* 0x000fe200078e0a02 */
[C---:B------:R-:W-:Y:S01]  /*2fd0*/  ISETP.GT.U32.AND P4, PT, R2.reuse, R81, PT ;  /* 0x000000510200720c */ /* 0x040fe20003f84070 */
[----:B------:R-:W-:Y:S02]  /*2fe0*/  IMAD R85, R2, R44, R85 ;  /* 0x0000002c02557224 */ /* 0x000fe400078e0255 */
[----:B------:R-:W-:Y:S02]  /*2ff0*/  VIADD R44, R154, 0x3 ;  /* 0x000000039a2c7836 */ /* 0x000fe40000000000 */
[----:B------:R-:W-:Y:S02]  /*3000*/  IMAD.MOV R42, RZ, RZ, -R42 ;  /* 0x000000ffff2a7224 */ /* 0x000fe400078e0a2a */
[--C-:B------:R-:W-:Y:S01]  /*3010*/  @!P1 IMAD.IADD R77, R77, 0x1, -R2.reuse ;  /* 0x000000014d4d9824 */ /* 0x100fe200078e0a02 */
[----:B------:R-:W-:Y:S01]  /*3020*/  IABS R91, R44 ;  /* 0x0000002c005b7213 */ /* 0x000fe20000000000 */
[--C-:B------:R-:W-:Y:S01]  /*3030*/  @!P6 IMAD.IADD R79, R79, 0x1, -R2.reuse ;  /* 0x000000014f4fe824 */ /* 0x100fe200078e0a02 */
[C---:B------:R-:W-:Y:S01]  /*3040*/  ISETP.GT.U32.AND P1, PT, R2.reuse, R85, PT ;  /* 0x000000550200720c */ /* 0x040fe20003f24070 */
[--C-:B------:R-:W-:Y:S01]  /*3050*/  @!P0 IMAD.IADD R83, R83, 0x1, -R2.reuse ;  /* 0x0000000153538824 */ /* 0x100fe200078e0a02 */
[C---:B------:R-:W-:Y:S01]  /*3060*/  ISETP.GT.U32.AND P6, PT, R2.reuse, R75, PT ;  /* 0x0000004b0200720c */ /* 0x040fe20003fc4070 */
[----:B------:R-:W-:Y:S01]  /*3070*/  @!P4 IMAD.IADD R81, R81, 0x1, -R2 ;  /* 0x000000015151c824 */ /* 0x000fe200078e0a02 */
[C---:B------:R-:W-:Y:S01]  /*3080*/  ISETP.GT.U32.AND P4, PT, R2.reuse, R79, PT ;  /* 0x0000004f0200720c */ /* 0x040fe20003f84070 */
[----:B------:R-:W-:Y:S01]  /*3090*/  IMAD.MOV R40, RZ, RZ, -R40 ;  /* 0x000000ffff287224 */ /* 0x000fe200078e0a28 */
[C---:B------:R-:W-:Y:S01]  /*30a0*/  ISETP.GT.U32.AND P5, PT, R2.reuse, R77, PT ;  /* 0x0000004d0200720c */ /* 0x040fe20003fa4070 */
[C---:B------:R-:W-:Y:S01]  /*30b0*/  IMAD R89, R2.reuse, R42, R89 ;  /* 0x0000002a02597224 */ /* 0x040fe200078e0259 */
[----:B------:R-:W-:Y:S01]  /*30c0*/  ISETP.GT.U32.AND P0, PT, R2, R81, PT ;  /* 0x000000510200720c */ /* 0x000fe20003f04070 */
[----:B------:R-:W-:-:S04]  /*30d0*/  IMAD.HI.U32 R42, R3, R93, RZ ;  /* 0x0000005d032a7227 */ /* 0x000fc800078e00ff */
[----:B------:R-:W-:Y:S02]  /*30e0*/  IMAD R87, R2, R40, R87 ;  /* 0x0000002802577224 */ /* 0x000fe400078e0257 */
[----:B------:R-:W-:-:S04]  /*30f0*/  IMAD.HI.U32 R40, R3, R91, RZ ;  /* 0x0000005b03287227 */ /* 0x000fc800078e00ff */
[----:B------:R-:W-:Y:S01]  /*3100*/  IMAD.MOV R42, RZ, RZ, -R42 ;  /* 0x000000ffff2a7224 */ /* 0x000fe200078e0a2a */
[----:B------:R-:W-:Y:S01]  /*3110*/  @!P5 IADD3 R77, PT, PT, R77, -R2, RZ ;  /* 0x800000024d4dd210 */ /* 0x000fe20007ffe0ff */
[----:B------:R-:W-:Y:S01]  /*3120*/  IMAD.MOV R40, RZ, RZ, -R40 ;  /* 0x000000ffff287224 */ /* 0x000fe200078e0a28 */
[C---:B------:R-:W-:Y:S01]  /*3130*/  ISETP.GT.U32.AND P5, PT, R2.reuse, R89, PT ;  /* 0x000000590200720c */ /* 0x040fe20003fa4070 */
[C---:B------:R-:W-:Y:S01]  /*3140*/  IMAD R93, R2.reuse, R42, R93 ;  /* 0x0000002a025d7224 */ /* 0x040fe200078e025d */
[----:B------:R-:W-:Y:S01]  /*3150*/  IABS R42, R154 ;  /* 0x0000009a002a7213 */ /* 0x000fe20000000000 */
[C---:B------:R-:W-:Y:S02]  /*3160*/  IMAD R91, R2.reuse, R40, R91 ;  /* 0x00000028025b7224 */ /* 0x040fe400078e025b */
[--C-:B------:R-:W-:Y:S01]  /*3170*/  @!P1 IMAD.IADD R85, R85, 0x1, -R2.reuse ;  /* 0x0000000155559824 */ /* 0x100fe200078e0a02 */
[C---:B------:R-:W-:Y:S01]  /*3180*/  ISETP.GT.U32.AND P1, PT, R2.reuse, R83, PT ;  /* 0x000000530200720c */ /* 0x040fe20003f24070 */
[----:B------:R-:W-:Y:S01]  /*3190*/  @!P0 IMAD.IADD R81, R81, 0x1, -R2 ;  /* 0x0000000151518824 */ /* 0x000fe200078e0a02 */
[----:B------:R-:W-:Y:S01]  /*31a0*/  ISETP.GT.U32.AND P0, PT, R2, R93, PT ;  /* 0x0000005d0200720c */ /* 0x000fe20003f04070 */
[----:B------:R-:W-:-:S04]  /*31b0*/  IMAD.HI.U32 R40, R3, R95, RZ ;  /* 0x0000005f03287227 */ /* 0x000fc800078e00ff */
[----:B------:R-:W-:-:S04]  /*31c0*/  IMAD.HI.U32 R3, R3, R42, RZ ;  /* 0x0000002a03037227 */ /* 0x000fc800078e00ff */
[----:B------:R-:W-:Y:S01]  /*31d0*/  @!P2 IMAD.MOV R73, RZ, RZ, -R73 ;  /* 0x000000ffff49a224 */ /* 0x000fe200078e0a49 */
[C---:B------:R-:W-:Y:S01]  /*31e0*/  ISETP.GT.U32.AND P2, PT, R2.reuse, R85, PT ;  /* 0x000000550200720c */ /* 0x040fe20003f44070 */
[--C-:B------:R-:W-:Y:S01]  /*31f0*/  @!P6 IMAD.IADD R75, R75, 0x1, -R2.reuse ;  /* 0x000000014b4be824 */ /* 0x100fe200078e0a02 */
[C---:B------:R-:W-:Y:S01]  /*3200*/  ISETP.GT.U32.AND P6, PT, R2.reuse, R87, PT ;  /* 0x000000570200720c */ /* 0x040fe20003fc4070 */
[----:B------:R-:W-:Y:S01]  /*3210*/  @!P4 IMAD.IADD R79, R79, 0x1, -R2 ;  /* 0x000000014f4fc824 */ /* 0x000fe200078e0a02 */
[C---:B------:R-:W-:Y:S01]  /*3220*/  ISETP.GT.U32.AND P4, PT, R2.reuse, R91, PT ;  /* 0x0000005b0200720c */ /* 0x040fe20003f84070 */
[----:B------:R-:W-:Y:S02]  /*3230*/  IMAD.MOV R3, RZ, RZ, -R3 ;  /* 0x000000ffff037224 */ /* 0x000fe400078e0a03 */
[----:B------:R-:W-:Y:S02]  /*3240*/  IMAD.MOV R40, RZ, RZ, -R40 ;  /* 0x000000ffff287224 */ /* 0x000fe400078e0a28 */
[----:B------:R-:W-:-:S02]  /*3250*/  IMAD R3, R2, R3, R42 ;  /* 0x0000000302037224 */ /* 0x000fc400078e022a */
[C---:B------:R-:W-:Y:S01]  /*3260*/  IMAD R95, R2.reuse, R40, R95 ;  /* 0x00000028025f7224 */ /* 0x040fe200078e025f */
[----:B------:R-:W-:Y:S01]  /*3270*/  SHF.R.S32.HI R40, RZ, 0x1f, R185 ;  /* 0x0000001fff287819 */ /* 0x000fe200000114b9 */
[--C-:B------:R-:W-:Y:S01]  /*3280*/  @!P0 IMAD.IADD R93, R93, 0x1, -R2.reuse ;  /* 0x000000015d5d8824 */ /* 0x100fe200078e0a02 */
[C---:B------:R-:W-:Y:S01]  /*3290*/  ISETP.GT.U32.AND P0, PT, R2.reuse, R3, PT ;  /* 0x000000030200720c */ /* 0x040fe20003f04070 */
[--C-:B------:R-:W-:Y:S01]  /*32a0*/  @!P1 IMAD.IADD R83, R83, 0x1, -R2.reuse ;  /* 0x0000000153539824 */ /* 0x100fe200078e0a02 */
[----:B------:R-:W-:Y:S01]  /*32b0*/  ISETP.GT.U32.AND P1, PT, R2, R95, PT ;  /* 0x0000005f0200720c */ /* 0x000fe20003f24070 */
[--C-:B------:R-:W-:Y:S01]  /*32c0*/  @!P6 IMAD.IADD R87, R87, 0x1, -R2.reuse ;  /* 0x000000015757e824 */ /* 0x100fe200078e0a02 */
[-C--:B------:R-:W-:Y:S01]  /*32d0*/  @!P2 IADD3 R85, PT, PT, R85, -R2.reuse, RZ ;  /* 0x800000025555a210 */ /* 0x080fe20007ffe0ff */
[--C-:B------:R-:W-:Y:S01]  /*32e0*/  @!P4 IMAD.IADD R91, R91, 0x1, -R2.reuse ;  /* 0x000000015b5bc824 */ /* 0x100fe200078e0a02 */
[----:B------:R-:W-:Y:S01]  /*32f0*/  ISETP.GE.AND P2, PT, R50, RZ, PT ;  /* 0x000000ff3200720c */ /* 0x000fe20003f46270 */
[--C-:B------:R-:W-:Y:S01]  /*3300*/  @!P5 IMAD.IADD R89, R89, 0x1, -R2.reuse ;  /* 0x000000015959d824 */ /* 0x100fe200078e0a02 */
[----:B------:R-:W-:Y:S01]  /*3310*/  ISETP.GE.AND P6, PT, R52, RZ, PT ;  /* 0x000000ff3400720c */ /* 0x000fe20003fc6270 */
[----:B------:R-:W-:Y:S01]  /*3320*/  @!P3 IMAD.MOV R75, RZ, RZ, -R75 ;  /* 0x000000ffff4bb224 */ /* 0x000fe200078e0a4b */
[----:B------:R-:W-:Y:S01]  /*3330*/  ISETP.GE.AND P4, PT, R54, RZ, PT ;  /* 0x000000ff3600720c */ /* 0x000fe20003f86270 */
[----:B------:R-:W-:Y:S01]  /*3340*/  IMAD R174, R174, R165, RZ ;  /* 0x000000a5aeae7224 */ /* 0x000fe200078e02ff */
[----:B------:R-:W-:Y:S01]  /*3350*/  ISETP.GT.U32.AND P3, PT, R2, R91, PT ;  /* 0x0000005b0200720c */ /* 0x000fe20003f64070 */
[--C-:B------:R-:W-:Y:S01]  /*3360*/  @!P0 IMAD.IADD R3, R3, 0x1, -R2.reuse ;  /* 0x0000000103038824 */ /* 0x100fe200078e0a02 */
[----:B------:R-:W-:Y:S01]  /*3370*/  ISETP.GE.AND P5, PT, R48, RZ, PT ;  /* 0x000000ff3000720c */ /* 0x000fe20003fa6270 */
[-C--:B------:R-:W-:Y:S01]  /*3380*/  IMAD R173, R173, R165.reuse, RZ ;  /* 0x000000a5adad7224 */ /* 0x080fe200078e02ff */
[-C--:B------:R-:W-:Y:S01]  /*3390*/  @!P1 IADD3 R95, PT, PT, R95, -R2.reuse, RZ ;  /* 0x800000025f5f9210 */ /* 0x080fe20007ffe0ff */
[----:B------:R-:W-:Y:S01]  /*33a0*/  IMAD R172, R172, R165, RZ ;  /* 0x000000a5acac7224 */ /* 0x000fe200078e02ff */
[C---:B------:R-:W-:Y:S01]  /*33b0*/  ISETP.GT.U32.AND P1, PT, R2.reuse, R87, PT ;  /* 0x000000570200720c */ /* 0x040fe20003f24070 */
[----:B------:R-:W-:Y:S01]  /*33c0*/  @!P2 IMAD.MOV R77, RZ, RZ, -R77 ;  /* 0x000000ffff4da224 */ /* 0x000fe200078e0a4d */
[C---:B------:R-:W-:Y:S01]  /*33d0*/  ISETP.GT.U32.AND P2, PT, R2.reuse, R89, PT ;  /* 0x000000590200720c */ /* 0x040fe20003f44070 */
[----:B------:R-:W-:Y:S01]  /*33e0*/  @!P6 IMAD.MOV R79, RZ, RZ, -R79 ;  /* 0x000000ffff4fe224 */ /* 0x000fe200078e0a4f */
[C---:B------:R-:W-:Y:S01]  /*33f0*/  ISETP.GT.U32.AND P6, PT, R2.reuse, R93, PT ;  /* 0x0000005d0200720c */ /* 0x040fe20003fc4070 */
[----:B------:R-:W-:Y:S01]  /*3400*/  @!P4 IMAD.MOV R83, RZ, RZ, -R83 ;  /* 0x000000ffff53c224 */ /* 0x000fe200078e0a53 */
[C---:B------:R-:W-:Y:S01]  /*3410*/  ISETP.GT.U32.AND P0, PT, R2.reuse, R95, PT ;  /* 0x0000005f0200720c */ /* 0x040fe20003f04070 */
[--C-:B------:R-:W-:Y:S01]  /*3420*/  @!P3 IMAD.IADD R91, R91, 0x1, -R2.reuse ;  /* 0x000000015b5bb824 */ /* 0x100fe200078e0a02 */
[----:B------:R-:W-:Y:S01]  /*3430*/  ISETP.GT.U32.AND P4, PT, R2, R3, PT ;  /* 0x000000030200720c */ /* 0x000fe20003f84070 */
[----:B------:R-:W-:Y:S01]  /*3440*/  IMAD R171, R171, R165, RZ ;  /* 0x000000a5abab7224 */ /* 0x000fe200078e02ff */
[----:B------:R-:W-:Y:S01]  /*3450*/  LEA.HI R185, R40, R185, RZ, 0x7 ;  /* 0x000000b928b97211 */ /* 0x000fe200078f38ff */
[-C--:B------:R-:W-:Y:S01]  /*3460*/  IMAD R170, R170, R165.reuse, RZ ;  /* 0x000000a5aaaa7224 */ /* 0x080fe200078e02ff */
[----:B------:R-:W2:Y:S01]  /*3470*/  LDC R40, c[0x0][0x3b0] ;  /* 0x0000ec00ff287b82 */ /* 0x000ea20000000800 */
[--C-:B------:R-:W-:Y:S01]  /*3480*/  @!P1 IMAD.IADD R87, R87, 0x1, -R2.reuse ;  /* 0x0000000157579824 */ /* 0x100fe200078e0a02 */
[----:B------:R-:W-:Y:S01]  /*3490*/  @!P5 IADD3 R81, PT, PT, -R81, RZ, RZ ;  /* 0x000000ff5151d210 */ /* 0x000fe20007ffe1ff */
[--C-:B------:R-:W-:Y:S01]  /*34a0*/  @!P2 IMAD.IADD R89, R89, 0x1, -R2.reuse ;  /* 0x000000015959a824 */ /* 0x100fe200078e0a02 */
[----:B------:R-:W-:Y:S01]  /*34b0*/  ISETP.GE.AND P5, PT, R56, RZ, PT ;  /* 0x000000ff3800720c */ /* 0x000fe20003fa6270 */
[-C--:B------:R-:W-:Y:S01]  /*34c0*/  IMAD R182, R182, R165.reuse, RZ ;  /* 0x000000a5b6b67224 */ /* 0x080fe200078e02ff */
[----:B------:R-:W-:Y:S01]  /*34d0*/  @!P6 IADD3 R93, PT, PT, R93, -R2, RZ ;  /* 0x800000025d5de210 */ /* 0x000fe20007ffe0ff */
[--C-:B------:R-:W-:Y:S01]  /*34e0*/  @!P0 IMAD.IADD R95, R95, 0x1, -R2.reuse ;  /* 0x000000015f5f8824 */ /* 0x100fe200078e0a02 */
[----:B------:R-:W-:Y:S01]  /*34f0*/  ISETP.GE.AND P6, PT, R46, RZ, PT ;  /* 0x000000ff2e00720c */ /* 0x000fe20003fc6270 */
[----:B------:R-:W-:Y:S01]  /*3500*/  @!P4 IMAD.IADD R3, R3, 0x1, -R2 ;  /* 0x000000010303c824 */ /* 0x000fe200078e0a02 */
[----:B------:R-:W-:Y:S01]  /*3510*/  ISETP.NE.AND P4, PT, R41, RZ, PT ;  /* 0x000000ff2900720c */ /* 0x000fe20003f85270 */
[----:B------:R-:W-:Y:S01]  /*3520*/  IMAD R169, R169, R165, RZ ;  /* 0x000000a5a9a97224 */ /* 0x000fe200078e02ff */
[----:B------:R-:W-:Y:S01]  /*3530*/  LOP3.LUT R2, RZ, R41, RZ, 0x33, !PT ;  /* 0x00000029ff027212 */ /* 0x000fe200078e33ff */
[----:B------:R-:W-:Y:S01]  /*3540*/  IMAD.MOV.U32 R41, RZ, RZ, R3 ;  /* 0x000000ffff297224 */ /* 0x000fe200078e0003 */
[----:B------:R-:W-:Y:S01]  /*3550*/  ISETP.GE.AND P2, PT, R62, RZ, PT ;  /* 0x000000ff3e00720c */ /* 0x000fe20003f46270 */
[----:B------:R-:W-:Y:S01]  /*3560*/  IMAD R184, R184, R165, RZ ;  /* 0x000000a5b8b87224 */ /* 0x000fe200078e02ff */
[C---:B------:R-:W-:Y:S01]  /*3570*/  SEL R3, R2.reuse, R57, !P4 ;  /* 0x0000003902037207 */ /* 0x040fe20006000000 */
[----:B------:R-:W-:Y:S01]  /*3580*/  @!P5 IMAD.MOV R85, RZ, RZ, -R85 ;  /* 0x000000ffff55d224 */ /* 0x000fe200078e0a55 */
[----:B------:R-:W3:Y:S01]  /*3590*/  LDC.64 R56, c[0x0][0x388] ;  /* 0x0000e200ff387b82 */ /* 0x000ee20000000a00 */
[----:B------:R-:W-:Y:S01]  /*35a0*/  SEL R5, R2, R5, !P4 ;  /* 0x0000000502057207 */ /* 0x000fe20006000000 */
[----:B------:R-:W-:Y:S01]  /*35b0*/  IMAD.SHL.U32 R167, R60, 0x40, RZ ;  /* 0x000000403ca77824 */ /* 0x000fe200078e00ff */
[----:B------:R-:W-:Y:S01]  /*35c0*/  SEL R12, R2, R12, !P4 ;  /* 0x0000000c020c7207 */ /* 0x000fe20006000000 */
[----:B------:R-:W-:Y:S01]  /*35d0*/  @!P6 IMAD.MOV R93, RZ, RZ, -R93 ;  /* 0x000000ffff5de224 */ /* 0x000fe200078e0a5d */
[----:B------:R-:W-:Y:S01]  /*35e0*/  ISETP.GE.AND P3, PT, R44, RZ, PT ;  /* 0x000000ff2c00720c */ /* 0x000fe20003f66270 */
[-C--:B--2---:R-:W-:Y:S01]  /*35f0*/  IMAD R5, R5, R40.reuse, RZ ;  /* 0x0000002805057224 */ /* 0x084fe200078e02ff */
[----:B------:R-:W-:Y:S01]  /*3600*/  ISETP.GE.AND P0, PT, R64, RZ, PT ;  /* 0x000000ff4000720c */ /* 0x000fe20003f06270 */
[-C--:B------:R-:W-:Y:S01]  /*3610*/  IMAD R12, R12, R40.reuse, RZ ;  /* 0x000000280c0c7224 */ /* 0x080fe200078e02ff */
[----:B------:R-:W-:Y:S01]  /*3620*/  ISETP.GE.AND P5, PT, R154, RZ, PT ;  /* 0x000000ff9a00720c */ /* 0x000fe20003fa6270 */
[----:B------:R-:W-:Y:S01]  /*3630*/  @!P2 IMAD.MOV R89, RZ, RZ, -R89 ;  /* 0x000000ffff59a224 */ /* 0x000fe200078e0a59 */
[----:B------:R-:W-:Y:S01]  /*3640*/  SEL R19, R2, R19, !P4 ;  /* 0x0000001302137207 */ /* 0x000fe20006000000 */
[----:B------:R-:W-:Y:S01]  /*3650*/  IMAD R3, R3, R40, RZ ;  /* 0x0000002803037224 */ /* 0x000fe200078e02ff */
[----:B------:R-:W-:Y:S01]  /*3660*/  ISETP.GE.AND P1, PT, R58, RZ, PT ;  /* 0x000000ff3a00720c */ /* 0x000fe20003f26270 */
[----:B------:R-:W-:Y:S01]  /*3670*/  IMAD.SHL.U32 R165, R165, 0x80, RZ ;  /* 0x00000080a5a57824 */ /* 0x000fe200078e00ff */
[C---:B------:R-:W-:Y:S01]  /*3680*/  SEL R6, R2.reuse, R6, !P4 ;  /* 0x0000000602067207 */ /* 0x040fe20006000000 */
[----:B------:R-:W-:Y:S01]  /*3690*/  IMAD R19, R19, R40, RZ ;  /* 0x0000002813137224 */ /* 0x000fe200078e02ff */
[C---:B------:R-:W-:Y:S01]  /*36a0*/  SEL R26, R2.reuse, R26, !P4 ;  /* 0x0000001a021a7207 */ /* 0x040fe20006000000 */
[----:B------:R-:W-:Y:S01]  /*36b0*/  @!P3 IMAD.MOV R91, RZ, RZ, -R91 ;  /* 0x000000ffff5bb224 */ /* 0x000fe200078e0a5b */
[----:B------:R-:W-:Y:S01]  /*36c0*/  SEL R13, R2, R13, !P4 ;  /* 0x0000000d020d7207 */ /* 0x000fe20006000000 */
[-C--:B------:R-:W-:Y:S01]  /*36d0*/  IMAD R6, R6, R40.reuse, RZ ;  /* 0x0000002806067224 */ /* 0x080fe200078e02ff */
[----:B------:R-:W-:Y:S01]  /*36e0*/  SEL R33, R2, R33, !P4 ;  /* 0x0000002102217207 */ /* 0x000fe20006000000 */
[----:B------:R-:W-:Y:S01]  /*36f0*/  IMAD R26, R26, R40, RZ ;  /* 0x000000281a1a7224 */ /* 0x000fe200078e02ff */
[----:B------:R-:W-:Y:S01]  /*3700*/  @!P5 IADD3 R41, PT, PT, -R41, RZ, RZ ;  /* 0x000000ff2929d210 */ /* 0x000fe20007ffe1ff */
[----:B------:R-:W-:Y:S01]  /*3710*/  @!P0 IMAD.MOV R95, RZ, RZ, -R95 ;  /* 0x000000ffff5f8224 */ /* 0x000fe200078e0a5f */
[----:B---3--:R-:W-:Y:S01]  /*3720*/  LEA R151, P6, R5, R56, 0x1 ;  /* 0x0000003805977211 */ /* 0x008fe200078c08ff */
[----:B------:R-:W-:Y:S01]  /*3730*/  IMAD R13, R13, R40, RZ ;  /* 0x000000280d0d7224 */ /* 0x000fe200078e02ff */
[----:B------:R-:W-:Y:S01]  /*3740*/  SEL R4, R2, R4, !P4 ;  /* 0x0000000402047207 */ /* 0x000fe20006000000 */
[----:B------:R-:W-:Y:S01]  /*3750*/  IMAD R33, R33, R40, RZ ;  /* 0x0000002821217224 */ /* 0x000fe200078e02ff */
[----:B------:R-:W-:-:S02]  /*3760*/  LEA.HI.X.SX32 R143, R5, R57, 0x1, P6 ;  /* 0x00000039058f7211 */ /* 0x000fc400030f0eff */
[----:B------:R-:W-:Y:S01]  /*3770*/  LEA R142, P6, R12, R56, 0x1 ;  /* 0x000000380c8e7211 */ /* 0x000fe200078c08ff */
[----:B------:R-:W-:Y:S01]  /*3780*/  IMAD R4, R4, R40, RZ ;  /* 0x0000002804047224 */ /* 0x000fe200078e02ff */
[----:B------:R-:W-:Y:S02]  /*3790*/  @!P1 IADD3 R87, PT, PT, -R87, RZ, RZ ;  /* 0x000000ff57579210 */ /* 0x000fe40007ffe1ff */
[----:B------:R-:W-:Y:S02]  /*37a0*/  LEA.HI.X.SX32 R129, R12, R57, 0x1, P6 ;  /* 0x000000390c817211 */ /* 0x000fe400030f0eff */
[----:B------:R-:W-:Y:S02]  /*37b0*/  LEA R128, P6, R19, R56, 0x1 ;  /* 0x0000003813807211 */ /* 0x000fe400078c08ff */
[----:B------:R-:W-:Y:S02]  /*37c0*/  SEL R20, R2, R20, !P4 ;  /* 0x0000001402147207 */ /* 0x000fe40006000000 */
[----:B------:R-:W-:-:S02]  /*37d0*/  LEA R150, P5, R6, R56, 0x1 ;  /* 0x0000003806967211 */ /* 0x000fc400078a08ff */
[----:B------:R-:W-:Y:S01]  /*37e0*/  LEA.HI.X.SX32 R115, R19, R57, 0x1, P6 ;  /* 0x0000003913737211 */ /* 0x000fe200030f0eff */
[----:B------:R-:W-:Y:S01]  /*37f0*/  IMAD R20, R20, R40, RZ ;  /* 0x0000002814147224 */ /* 0x000fe200078e02ff */
[C---:B------:R-:W-:Y:S02]  /*3800*/  SEL R43, R2.reuse, R43, !P4 ;  /* 0x0000002b022b7207 */ /* 0x040fe40006000000 */
[----:B------:R-:W-:Y:S02]  /*3810*/  SEL R59, R2, R59, !P4 ;  /* 0x0000003b023b7207 */ /* 0x000fe40006000000 */
[----:B------:R-:W-:Y:S02]  /*3820*/  LEA R114, P6, R26, R56, 0x1 ;  /* 0x000000381a727211 */ /* 0x000fe400078c08ff */
[C---:B------:R-:W-:Y:S01]  /*3830*/  SEL R7, R2.reuse, R7, !P4 ;  /* 0x0000000702077207 */ /* 0x040fe20006000000 */
[----:B------:R-:W-:Y:S01]  /*3840*/  IMAD R74, R59, R40, RZ ;  /* 0x000000283b4a7224 */ /* 0x000fe200078e02ff */
[C---:B------:R-:W-:Y:S01]  /*3850*/  SEL R8, R2.reuse, R8, !P4 ;  /* 0x0000000802087207 */ /* 0x040fe20006000000 */
[----:B------:R-:W2:Y:S01]  /*3860*/  LDC.64 R58, c[0x0][0x380] ;  /* 0x0000e000ff3a7b82 */ /* 0x000ea20000000a00 */
[C---:B------:R-:W-:Y:S01]  /*3870*/  SEL R9, R2.reuse, R9, !P4 ;  /* 0x0000000902097207 */ /* 0x040fe20006000000 */
[----:B------:R-:W-:Y:S01]  /*3880*/  IMAD R7, R7, R40, RZ ;  /* 0x0000002807077224 */ /* 0x000fe200078e02ff */
[----:B------:R-:W-:Y:S01]  /*3890*/  SEL R10, R2, R10, !P4 ;  /* 0x0000000a020a7207 */ /* 0x000fe20006000000 */
[-C--:B------:R-:W-:Y:S01]  /*38a0*/  IMAD R8, R8, R40.reuse, RZ ;  /* 0x0000002808087224 */ /* 0x080fe200078e02ff */
        /* <DEDUP_REMOVED lines=21> */
[-C--:B------:R-:W-:Y:S01]  /*3a00*/  IMAD R23, R23, R40.reuse, RZ ;  /* 0x0000002817177224 */ /* 0x080fe200078e02ff */
[----:B------:R-:W-:Y:S01]  /*3a10*/  SEL R27, R2, R27, !P4 ;  /* 0x0000001b021b7207 */ /* 0x000fe20006000000 */
[----:B------:R-:W-:Y:S01]  /*3a20*/  IMAD R24, R24, R40, RZ ;  /* 0x0000002818187224 */ /* 0x000fe200078e02ff */
[C---:B------:R-:W-:Y:S01]  /*3a30*/  SEL R28, R2.reuse, R28, !P4 ;  /* 0x0000001c021c7207 */ /* 0x040fe20006000000 */
        /* <DEDUP_REMOVED lines=8> */
[----:B------:R-:W-:Y:S01]  /*3ac0*/  IMAD R30, R30, R40, RZ ;  /* 0x000000281e1e7224 */ /* 0x000fe200078e02ff */
[C---:B------:R-:W-:Y:S01]  /*3ad0*/  SEL R34, R2.reuse, R34, !P4 ;  /* 0x0000002202227207 */ /* 0x040fe20006000000 */
[-C--:B------:R-:W-:Y:S01]  /*3ae0*/  IMAD R31, R31, R40.reuse, RZ ;  /* 0x000000281f1f7224 */ /* 0x080fe200078e02ff */
[----:B------:R-:W-:Y:S01]  /*3af0*/  SEL R35, R2, R35, !P4 ;  /* 0x0000002302237207 */ /* 0x000fe20006000000 */
[----:B------:R-:W-:Y:S01]  /*3b00*/  IMAD R32, R32, R40, RZ ;  /* 0x0000002820207224 */ /* 0x000fe200078e02ff */
[----:B------:R-:W-:Y:S01]  /*3b10*/  SEL R36, R2, R36, !P4 ;  /* 0x0000002402247207 */ /* 0x000fe20006000000 */
[----:B------:R-:W-:Y:S01]  /*3b20*/  IMAD R34, R34, R40, RZ ;  /* 0x0000002822227224 */ /* 0x000fe200078e02ff */
[C---:B------:R-:W-:Y:S01]  /*3b30*/  SEL R38, R2.reuse, R38, !P4 ;  /* 0x0000002602267207 */ /* 0x040fe20006000000 */
[-C--:B------:R-:W-:Y:S01]  /*3b40*/  IMAD R35, R35, R40.reuse, RZ ;  /* 0x0000002823237224 */ /* 0x080fe200078e02ff */
[----:B------:R-:W-:Y:S01]  /*3b50*/  SEL R37, R2, R37, !P4 ;  /* 0x0000002502257207 */ /* 0x000fe20006000000 */
[-C--:B------:R-:W-:Y:S01]  /*3b60*/  IMAD R36, R36, R40.reuse, RZ ;  /* 0x0000002824247224 */ /* 0x080fe200078e02ff */
[----:B------:R-:W-:Y:S01]  /*3b70*/  SEL R39, R2, R39, !P4 ;  /* 0x0000002702277207 */ /* 0x000fe20006000000 */
[-C--:B------:R-:W-:Y:S01]  /*3b80*/  IMAD R38, R38, R40.reuse, RZ ;  /* 0x0000002826267224 */ /* 0x080fe200078e02ff */
[C---:B------:R-:W-:Y:S01]  /*3b90*/  SEL R45, R2.reuse, R45, !P4 ;  /* 0x0000002d022d7207 */ /* 0x040fe20006000000 */
        /* <DEDUP_REMOVED lines=45> */
[----:B------:R-:W-:Y:S01]  /*3e70*/  SEL R95, R2, R95, !P4 ;  /* 0x0000005f025f7207 */ /* 0x000fe20006000000 */
[-C--:B------:R-:W-:Y:S01]  /*3e80*/  IMAD R159, R91, R40.reuse, RZ ;  /* 0x000000285b9f7224 */ /* 0x080fe200078e02ff */
[----:B------:R-:W-:Y:S01]  /*3e90*/  LEA.HI.X.SX32 R141, R6, R57, 0x1, P5 ;  /* 0x00000039068d7211 */ /* 0x000fe200028f0eff */
[-C--:B------:R-:W-:Y:S01]  /*3ea0*/  IMAD R160, R93, R40.reuse, RZ ;  /* 0x000000285da07224 */ /* 0x080fe200078e02ff */
[----:B------:R-:W-:Y:S01]  /*3eb0*/  SEL R2, R2, R41, !P4 ;  /* 0x0000002902027207 */ /* 0x000fe20006000000 */
[----:B------:R-:W-:Y:S01]  /*3ec0*/  IMAD R41, R43, R40, RZ ;  /* 0x000000282b297224 */ /* 0x000fe200078e02ff */
[----:B------:R-:W-:Y:S01]  /*3ed0*/  LEA R140, P5, R13, R56, 0x1 ;  /* 0x000000380d8c7211 */ /* 0x000fe200078a08ff */
[-C--:B------:R-:W-:Y:S01]  /*3ee0*/  IMAD R161, R95, R40.reuse, RZ ;  /* 0x000000285fa17224 */ /* 0x080fe200078e02ff */
[----:B------:R-:W-:Y:S01]  /*3ef0*/  LEA.HI.X.SX32 R101, R26, R57, 0x1, P6 ;  /* 0x000000391a657211 */ /* 0x000fe200030f0eff */
[----:B------:R-:W-:Y:S01]  /*3f00*/  IMAD R162, R2, R40, RZ ;  /* 0x0000002802a27224 */ /* 0x000fe200078e02ff */
[-C--:B------:R-:W-:Y:S01]  /*3f10*/  LEA R100, P6, R33, R56.reuse, 0x1 ;  /* 0x0000003821647211 */ /* 0x080fe200078c08ff */
[----:B0-----:R-:W-:Y:S01]  /*3f20*/  IMAD R61, R0, UR4, RZ ;  /* 0x00000004003d7c24 */ /* 0x001fe2000f8e02ff */
[----:B------:R-:W-:-:S02]  /*3f30*/  LEA R152, P4, R4, R56, 0x1 ;  /* 0x0000003804987211 */ /* 0x000fc400078808ff */
[-C--:B------:R-:W-:Y:S02]  /*3f40*/  LEA.HI.X.SX32 R127, R13, R57.reuse, 0x1, P5 ;  /* 0x000000390d7f7211 */ /* 0x080fe400028f0eff */
[-C--:B------:R-:W-:Y:S02]  /*3f50*/  LEA R126, P5, R20, R56.reuse, 0x1 ;  /* 0x00000038147e7211 */ /* 0x080fe400078a08ff */
[-C--:B------:R-:W-:Y:S02]  /*3f60*/  LEA.HI.X.SX32 R55, R33, R57.reuse, 0x1, P6 ;  /* 0x0000003921377211 */ /* 0x080fe400030f0eff */
[-C--:B------:R-:W-:Y:S02]  /*3f70*/  LEA R54, P6, R41, R56.reuse, 0x1 ;  /* 0x0000003829367211 */ /* 0x080fe400078c08ff */
[----:B------:R-:W-:Y:S02]  /*3f80*/  LEA.HI.X.SX32 R145, R4, R57, 0x1, P4 ;  /* 0x0000003904917211 */ /* 0x000fe400020f0eff */
[----:B------:R-:W-:-:S02]  /*3f90*/  LEA R149, P3, R7, R56, 0x1 ;  /* 0x0000003807957211 */ /* 0x000fc400078608ff */
[-C--:B------:R-:W-:Y:S02]  /*3fa0*/  LEA R148, P2, R8, R56.reuse, 0x1 ;  /* 0x0000003808947211 */ /* 0x080fe400078408ff */
[-C--:B------:R-:W-:Y:S02]  /*3fb0*/  LEA R147, P1, R9, R56.reuse, 0x1 ;  /* 0x0000003809937211 */ /* 0x080fe400078208ff */
[-C--:B------:R-:W-:Y:S02]  /*3fc0*/  LEA R146, P0, R10, R56.reuse, 0x1 ;  /* 0x000000380a927211 */ /* 0x080fe400078008ff */
[-C--:B------:R-:W-:Y:S02]  /*3fd0*/  LEA R144, P4, R11, R56.reuse, 0x1 ;  /* 0x000000380b907211 */ /* 0x080fe400078808ff */
[----:B------:R-:W-:Y:S02]  /*3fe0*/  LEA.HI.X.SX32 R113, R20, R57, 0x1, P5 ;  /* 0x0000003914717211 */ /* 0x000fe400028f0eff */
[----:B------:R-:W-:-:S02]  /*3ff0*/  LEA R112, P5, R27, R56, 0x1 ;  /* 0x000000381b707211 */ /* 0x000fc400078a08ff */
[-C--:B------:R-:W-:Y:S02]  /*4000*/  LEA.HI.X.SX32 R41, R41, R57.reuse, 0x1, P6 ;  /* 0x0000003929297211 */ /* 0x080fe400030f0eff */
[----:B------:R-:W-:Y:S02]  /*4010*/  LEA R40, P6, R3, R56, 0x1 ;  /* 0x0000003803287211 */ /* 0x000fe400078c08ff */
[-C--:B------:R-:W-:Y:S02]  /*4020*/  LEA.HI.X.SX32 R139, R7, R57.reuse, 0x1, P3 ;  /* 0x00000039078b7211 */ /* 0x080fe400018f0eff */
[-C--:B------:R-:W-:Y:S02]  /*4030*/  LEA.HI.X.SX32 R137, R8, R57.reuse, 0x1, P2 ;  /* 0x0000003908897211 */ /* 0x080fe400010f0eff */
[-C--:B------:R-:W-:Y:S02]  /*4040*/  LEA.HI.X.SX32 R135, R9, R57.reuse, 0x1, P1 ;  /* 0x0000003909877211 */ /* 0x080fe400008f0eff */
[----:B------:R-:W-:-:S02]  /*4050*/  LEA.HI.X.SX32 R133, R10, R57, 0x1, P0 ;  /* 0x000000390a857211 */ /* 0x000fc400000f0eff */
[----:B------:R-:W-:Y:S02]  /*4060*/  LEA.HI.X.SX32 R131, R11, R57, 0x1, P4 ;  /* 0x000000390b837211 */ /* 0x000fe400020f0eff */
[-C--:B------:R-:W-:Y:S02]  /*4070*/  LEA R138, P3, R14, R56.reuse, 0x1 ;  /* 0x000000380e8a7211 */ /* 0x080fe400078608ff */
[-C--:B------:R-:W-:Y:S02]  /*4080*/  LEA R136, P2, R15, R56.reuse, 0x1 ;  /* 0x000000380f887211 */ /* 0x080fe400078408ff */
[-C--:B------:R-:W-:Y:S02]  /*4090*/  LEA R134, P1, R16, R56.reuse, 0x1 ;  /* 0x0000003810867211 */ /* 0x080fe400078208ff */
[-C--:B------:R-:W-:Y:S02]  /*40a0*/  LEA R132, P0, R17, R56.reuse, 0x1 ;  /* 0x0000003811847211 */ /* 0x080fe400078008ff */
[----:B------:R-:W-:-:S02]  /*40b0*/  LEA R130, P4, R18, R56, 0x1 ;  /* 0x0000003812827211 */ /* 0x000fc400078808ff */
[-C--:B------:R-:W-:Y:S02]  /*40c0*/  LEA.HI.X.SX32 R99, R27, R57.reuse, 0x1, P5 ;  /* 0x000000391b637211 */ /* 0x080fe400028f0eff */
[-C--:B------:R-:W-:Y:S02]  /*40d0*/  LEA.HI.X.SX32 R27, R3, R57.reuse, 0x1, P6 ;  /* 0x00000039031b7211 */ /* 0x080fe400030f0eff */
[----:B------:R-:W-:Y:S02]  /*40e0*/  LEA R26, P6, R71, R56, 0x1 ;  /* 0x00000038471a7211 */ /* 0x000fe400078c08ff */
[-C--:B------:R-:W-:Y:S02]  /*40f0*/  LEA.HI.X.SX32 R125, R14, R57.reuse, 0x1, P3 ;  /* 0x000000390e7d7211 */ /* 0x080fe400018f0eff */
[-C--:B------:R-:W-:Y:S02]  /*4100*/  LEA.HI.X.SX32 R123, R15, R57.reuse, 0x1, P2 ;  /* 0x000000390f7b7211 */ /* 0x080fe400010f0eff */
[----:B------:R-:W-:-:S02]  /*4110*/  LEA.HI.X.SX32 R121, R16, R57, 0x1, P1 ;  /* 0x0000003910797211 */ /* 0x000fc400008f0eff */
[-C--:B------:R-:W-:Y:S02]  /*4120*/  LEA.HI.X.SX32 R119, R17, R57.reuse, 0x1, P0 ;  /* 0x0000003911777211 */ /* 0x080fe400000f0eff */
[----:B------:R-:W-:Y:S02]  /*4130*/  LEA.HI.X.SX32 R117, R18, R57, 0x1, P4 ;  /* 0x0000003912757211 */ /* 0x000fe400020f0eff */
[-C--:B------:R-:W-:Y:S02]  /*4140*/  LEA R124, P3, R21, R56.reuse, 0x1 ;  /* 0x00000038157c7211 */ /* 0x080fe400078608ff */
[-C--:B------:R-:W-:Y:S02]  /*4150*/  LEA R122, P2, R22, R56.reuse, 0x1 ;  /* 0x00000038167a7211 */ /* 0x080fe400078408ff */
[-C--:B------:R-:W-:Y:S02]  /*4160*/  LEA R120, P1, R23, R56.reuse, 0x1 ;  /* 0x0000003817787211 */ /* 0x080fe400078208ff */
[----:B------:R-:W-:-:S02]  /*4170*/  LEA R118, P0, R24, R56, 0x1 ;  /* 0x0000003818767211 */ /* 0x000fc400078008ff */
[-C--:B------:R-:W-:Y:S02]  /*4180*/  LEA R116, P4, R25, R56.reuse, 0x1 ;  /* 0x0000003819747211 */ /* 0x080fe400078808ff */
        /* <DEDUP_REMOVED lines=11> */
[----:B------:R-:W-:Y:S02]  /*4240*/  LEA R102, P4, R32, R56, 0x1 ;  /* 0x0000003820667211 */ /* 0x000fe400078808ff */
[-C--:B------:R-:W-:Y:S02]  /*4250*/  LEA.HI.X.SX32 R155, R85, R57.reuse, 0x1, P6 ;  /* 0x00000039559b7211 */ /* 0x080fe400030f0eff */
[----:B--2---:R-:W-:Y:S02]  /*4260*/  LEA R186, P6, R61, R58, 0x1 ;  /* 0x0000003a3dba7211 */ /* 0x004fe400078c08ff */
        /* <DEDUP_REMOVED lines=10> */
[----:B------:R-:W-:Y:S02]  /*4310*/  LEA R88, P4, R39, R56, 0x1 ;  /* 0x0000003827587211 */ /* 0x000fe400078808ff */
[----:B------:R-:W-:Y:S02]  /*4320*/  LEA.HI.X.SX32 R187, R61, R59, 0x1, P6 ;  /* 0x0000003b3dbb7211 */ /* 0x000fe400030f0eff */
[----:B------:R-:W0:Y:S01]  /*4330*/  LDC R59, c[0x0][0x3ac] ;  /* 0x0000eb00ff3b7b82 */ /* 0x000e220000000800 */
[-C--:B------:R-:W-:Y:S02]  /*4340*/  LEA.HI.X.SX32 R53, R34, R57.reuse, 0x1, P5 ;  /* 0x0000003922357211 */ /* 0x080fe400028f0eff */
[-C--:B------:R-:W-:Y:S02]  /*4350*/  LEA.HI.X.SX32 R51, R35, R57.reuse, 0x1, P3 ;  /* 0x0000003923337211 */ /* 0x080fe400018f0eff */
[----:B------:R-:W-:-:S02]  /*4360*/  LEA.HI.X.SX32 R49, R36, R57, 0x1, P2 ;  /* 0x0000003924317211 */ /* 0x000fc400010f0eff */
[-C--:B------:R-:W-:Y:S02]  /*4370*/  LEA.HI.X.SX32 R47, R38, R57.reuse, 0x1, P1 ;  /* 0x00000039262f7211 */ /* 0x080fe400008f0eff */
[-C--:B------:R-:W-:Y:S02]  /*4380*/  LEA.HI.X.SX32 R45, R37, R57.reuse, 0x1, P0 ;  /* 0x00000039252d7211 */ /* 0x080fe400000f0eff */
[----:B------:R-:W-:Y:S02]  /*4390*/  LEA.HI.X.SX32 R43, R39, R57, 0x1, P4 ;  /* 0x00000039272b7211 */ /* 0x000fe400020f0eff */
[-C--:B------:R-:W-:Y:S02]  /*43a0*/  LEA R52, P5, R62, R56.reuse, 0x1 ;  /* 0x000000383e347211 */ /* 0x080fe400078a08ff */
[-C--:B------:R-:W-:Y:S02]  /*43b0*/  LEA R50, P3, R64, R56.reuse, 0x1 ;  /* 0x0000003840327211 */ /* 0x080fe400078608ff */
[----:B------:R-:W-:-:S02]  /*43c0*/  LEA R48, P2, R66, R56, 0x1 ;  /* 0x0000003842307211 */ /* 0x000fc400078408ff */
[-C--:B------:R-:W-:Y:S02]  /*43d0*/  LEA R46, P1, R68, R56.reuse, 0x1 ;  /* 0x00000038442e7211 */ /* 0x080fe400078208ff */
[-C--:B------:R-:W-:Y:S02]  /*43e0*/  LEA R44, P0, R70, R56.reuse, 0x1 ;  /* 0x00000038462c7211 */ /* 0x080fe400078008ff */
[----:B------:R-:W-:Y:S01]  /*43f0*/  LEA R42, P4, R72, R56, 0x1 ;  /* 0x00000038482a7211 */ /* 0x000fe200078808ff */
[----:B0-----:R-:W-:Y:S01]  /*4400*/  IMAD.SHL.U32 R166, R59, 0x80, RZ ;  /* 0x000000803ba67824 */ /* 0x001fe200078e00ff */
[-C--:B------:R-:W-:Y:S02]  /*4410*/  LEA.HI.X.SX32 R39, R62, R57.reuse, 0x1, P5 ;  /* 0x000000393e277211 */ /* 0x080fe400028f0eff */
[-C--:B------:R-:W-:Y:S02]  /*4420*/  LEA.HI.X.SX32 R37, R64, R57.reuse, 0x1, P3 ;  /* 0x0000003940257211 */ /* 0x080fe400018f0eff */
[----:B------:R-:W-:-:S02]  /*4430*/  LEA.HI.X.SX32 R35, R66, R57, 0x1, P2 ;  /* 0x0000003942237211 */ /* 0x000fc400010f0eff */
[-C--:B------:R-:W-:Y:S02]  /*4440*/  LEA.HI.X.SX32 R33, R68, R57.reuse, 0x1, P1 ;  /* 0x0000003944217211 */ /* 0x080fe400008f0eff */
[-C--:B------:R-:W-:Y:S02]  /*4450*/  LEA.HI.X.SX32 R31, R70, R57.reuse, 0x1, P0 ;  /* 0x00000039461f7211 */ /* 0x080fe400000f0eff */
[----:B------:R-:W-:Y:S02]  /*4460*/  CS2R R70, SRZ ;  /* 0x0000000000467805 */ /* 0x000fe4000001ff00 */
[----:B------:R-:W-:Y:S02]  /*4470*/  LEA.HI.X.SX32 R29, R72, R57, 0x1, P4 ;  /* 0x00000039481d7211 */ /* 0x000fe400020f0eff */
[-C--:B------:R-:W-:Y:S02]  /*4480*/  LEA R38, P5, R74, R56.reuse, 0x1 ;  /* 0x000000384a267211 */ /* 0x080fe400078a08ff */
[----:B------:R-:W-:-:S02]  /*4490*/  LEA R36, P3, R76, R56, 0x1 ;  /* 0x000000384c247211 */ /* 0x000fc400078608ff */
[-C--:B------:R-:W-:Y:S02]  /*44a0*/  LEA R34, P2, R63, R56.reuse, 0x1 ;  /* 0x000000383f227211 */ /* 0x080fe400078408ff */
[-C--:B------:R-:W-:Y:S02]  /*44b0*/  LEA R32, P1, R65, R56.reuse, 0x1 ;  /* 0x0000003841207211 */ /* 0x080fe400078208ff */
[-C--:B------:R-:W-:Y:S02]  /*44c0*/  LEA R30, P0, R67, R56.reuse, 0x1 ;  /* 0x00000038431e7211 */ /* 0x080fe400078008ff */
[----:B------:R-:W-:Y:S02]  /*44d0*/  LEA R28, P4, R69, R56, 0x1 ;  /* 0x00000038451c7211 */ /* 0x000fe400078808ff */
[-C--:B------:R-:W-:Y:S02]  /*44e0*/  LEA.HI.X.SX32 R25, R74, R57.reuse, 0x1, P5 ;  /* 0x000000394a197211 */ /* 0x080fe400028f0eff */
[----:B------:R-:W-:-:S02]  /*44f0*/  LEA.HI.X.SX32 R23, R76, R57, 0x1, P3 ;  /* 0x000000394c177211 */ /* 0x000fc400018f0eff */
[-C--:B------:R-:W-:Y:S02]  /*4500*/  LEA.HI.X.SX32 R21, R63, R57.reuse, 0x1, P2 ;  /* 0x000000393f157211 */ /* 0x080fe400010f0eff */
[-C--:B------:R-:W-:Y:S02]  /*4510*/  LEA.HI.X.SX32 R19, R65, R57.reuse, 0x1, P1 ;  /* 0x0000003941137211 */ /* 0x080fe400008f0eff */
[----:B------:R-:W-:Y:S02]  /*4520*/  CS2R R64, SRZ ;  /* 0x0000000000407805 */ /* 0x000fe4000001ff00 */
[-C--:B------:R-:W-:Y:S02]  /*4530*/  LEA.HI.X.SX32 R17, R67, R57.reuse, 0x1, P0 ;  /* 0x0000003943117211 */ /* 0x080fe400000f0eff */
[----:B------:R-:W-:Y:S02]  /*4540*/  CS2R R66, SRZ ;  /* 0x0000000000427805 */ /* 0x000fe4000001ff00 */
[----:B------:R-:W-:-:S02]  /*4550*/  LEA.HI.X.SX32 R15, R69, R57, 0x1, P4 ;  /* 0x00000039450f7211 */ /* 0x000fc400020f0eff */
[----:B------:R-:W-:Y:S02]  /*4560*/  CS2R R68, SRZ ;  /* 0x0000000000447805 */ /* 0x000fe4000001ff00 */
[-C--:B------:R-:W-:Y:S02]  /*4570*/  LEA R24, P5, R73, R56.reuse, 0x1 ;  /* 0x0000003849187211 */ /* 0x080fe400078a08ff */
[-C--:B------:R-:W-:Y:S02]  /*4580*/  LEA R22, P3, R75, R56.reuse, 0x1 ;  /* 0x000000384b167211 */ /* 0x080fe400078608ff */
[-C--:B------:R-:W-:Y:S02]  /*4590*/  LEA R20, P2, R77, R56.reuse, 0x1 ;  /* 0x000000384d147211 */ /* 0x080fe400078408ff */
[-C--:B------:R-:W-:Y:S02]  /*45a0*/  LEA R18, P1, R79, R56.reuse, 0x1 ;  /* 0x000000384f127211 */ /* 0x080fe400078208ff */
[----:B------:R-:W-:-:S02]  /*45b0*/  LEA R16, P0, R81, R56, 0x1 ;  /* 0x0000003851107211 */ /* 0x000fc400078008ff */
[----:B------:R-:W-:Y:S02]  /*45c0*/  LEA R14, P4, R83, R56, 0x1 ;  /* 0x00000038530e7211 */ /* 0x000fe400078808ff */
[-C--:B------:R-:W-:Y:S02]  /*45d0*/  LEA.HI.X.SX32 R11, R73, R57.reuse, 0x1, P5 ;  /* 0x00000039490b7211 */ /* 0x080fe400028f0eff */
        /* <DEDUP_REMOVED lines=10> */
[----:B------:R-:W-:Y:S02]  /*4680*/  LEA R156, P4, R162, R56, 0x1 ;  /* 0x00000038a29c7211 */ /* 0x000fe400078808ff */
[----:B------:R-:W-:Y:S02]  /*4690*/  LOP3.LUT R56, R60, 0x7f, RZ, 0xc0, !PT ;  /* 0x0000007f3c387812 */ /* 0x000fe400078ec0ff */
[-C--:B------:R-:W-:Y:S02]  /*46a0*/  LEA.HI.X.SX32 R157, R87, R57.reuse, 0x1, P5 ;  /* 0x00000039579d7211 */ /* 0x080fe400028f0eff */
[----:B------:R-:W-:Y:S01]  /*46b0*/  LEA.HI.X.SX32 R158, R158, R57, 0x1, P3 ;  /* 0x000000399e9e7211 */ /* 0x000fe200018f0eff */
[----:B------:R-:W-:Y:S01]  /*46c0*/  IMAD R56, R56, R59, RZ ;  /* 0x0000003b38387224 */ /* 0x000fe200078e02ff */
[-C--:B------:R-:W-:Y:S02]  /*46d0*/  LEA.HI.X.SX32 R159, R159, R57.reuse, 0x1, P2 ;  /* 0x000000399f9f7211 */ /* 0x080fe400010f0eff */
[----:B------:R-:W-:-:S02]  /*46e0*/  LEA.HI.X.SX32 R160, R160, R57, 0x1, P1 ;  /* 0x00000039a0a07211 */ /* 0x000fc400008f0eff */
[-C--:B------:R-:W-:Y:S02]  /*46f0*/  LEA.HI.X.SX32 R161, R161, R57.reuse, 0x1, P0 ;  /* 0x00000039a1a17211 */ /* 0x080fe400000f0eff */
[----:B------:R-:W-:Y:S02]  /*4700*/  LEA.HI.X.SX32 R162, R162, R57, 0x1, P4 ;  /* 0x00000039a2a27211 */ /* 0x000fe400020f0eff */
[----:B------:R-:W-:Y:S02]  /*4710*/  SHF.R.S32.HI R57, RZ, 0x1f, R56 ;  /* 0x0000001fff397819 */ /* 0x000fe40000011438 */
[----:B------:R-:W-:Y:S02]  /*4720*/  SHF.R.S32.HI R185, RZ, 0x7, R185 ;  /* 0x00000007ffb97819 */ /* 0x000fe400000114b9 */
[C---:B------:R-:W-:Y:S02]  /*4730*/  SHF.L.U64.HI R164, R56.reuse, 0x1, R57 ;  /* 0x0000000138a47819 */ /* 0x040fe40000010239 */
[----:B-1----:R-:W-:-:S07]  /*4740*/  SHF.L.U32 R163, R56, 0x1, RZ ;  /* 0x0000000138a37819 */ /* 0x002fce00000006ff */
.L_x_1:
[----:B------:R-:W0:Y:S01]  /*4750*/  S2R R72, SR_TID.X ;  /* 0x0000000000487919 */ /* 0x000e220000002100 */
[----:B------:R-:W-:Y:S01]  /*4760*/  PRMT R246, RZ, 0x7610, R246 ;  /* 0x00007610fff67816 */ /* 0x000fe200000000f6 */
[----:B------:R-:W-:Y:S01]  /*4770*/  IMAD.WIDE R58, R183, 0x2, R186 ;  /* 0x00000002b73a7825 */ /* 0x000fe200078e02ba */
[----:B------:R-:W-:Y:S02]  /*4780*/  PRMT R237, RZ, 0x7610, R237 ;  /* 0x00007610ffed7816 */ /* 0x000fe400000000ed */
[----:B------:R-:W-:Y:S01]  /*4790*/  PRMT R62, RZ, 0x7610, R62 ;  /* 0x00007610ff3e7816 */ /* 0x000fe2000000003e */
[----:B------:R-:W-:Y:S01]  /*47a0*/  IMAD.WIDE R60, R184, 0x2, R186 ;  /* 0x00000002b83c7825 */ /* 0x000fe200078e02ba */
[----:B0-----:R-:W-:Y:S02]  /*47b0*/  LEA.HI R57, R72, 0x38, RZ, 0x1c ;  /* 0x0000003848397811 */ /* 0x001fe400078fe0ff */
[----:B------:R-:W-:Y:S02]  /*47c0*/  SHF.R.U32.HI R63, RZ, 0x4, R72 ;  /* 0x00000004ff3f7819 */ /* 0x000fe40000011648 */
[----:B------:R-:W-:-:S02]  /*47d0*/  ISETP.GE.AND P1, PT, R57, UR7, PT ;  /* 0x0000000739007c0c */ /* 0x000fc4000bf26270 */
[----:B------:R-:W-:Y:S02]  /*47e0*/  LEA.HI R56, R72, 0x78, RZ, 0x1c ;  /* 0x0000007848387811 */ /* 0x000fe400078fe0ff */
[----:B------:R-:W-:Y:S02]  /*47f0*/  SGXT.U32 R63, R63, 0x3 ;  /* 0x000000033f3f781a */ /* 0x000fe40000000000 */
[----:B------:R-:W-:Y:S01]  /*4800*/  ISETP.GE.AND P2, PT, R56, UR7, PT ;  /* 0x0000000738007c0c */ /* 0x000fe2000bf46270 */
[----:B------:R-:W-:Y:S01]  /*4810*/  IMAD.WIDE R56, R182, 0x2, R186 ;  /* 0x00000002b6387825 */ /* 0x000fe200078e02ba */
[C---:B------:R-:W-:Y:S02]  /*4820*/  ISETP.GE.AND P0, PT, R63.reuse, UR7, PT ;  /* 0x000000073f007c0c */ /* 0x040fe4000bf06270 */
[C---:B------:R-:W-:Y:S02]  /*4830*/  LOP3.LUT R74, R63.reuse, 0x8, RZ, 0xfc, !PT ;  /* 0x000000083f4a7812 */ /* 0x040fe400078efcff */
[----:B------:R-:W-:Y:S01]  /*4840*/  LOP3.LUT R73, R63, 0x10, RZ, 0xfc, !PT ;  /* 0x000000103f497812 */ /* 0x000fe200078efcff */
[----:B------:R0:W2:Y:S01]  /*4850*/  @!P1 LDG.E.U16 R246, desc[UR8][R58.64] ;  /* 0x000000083af69981 */ /* 0x0000a2000c1e1500 */
[----:B------:R-:W-:-:S02]  /*4860*/  ISETP.GE.AND P1, PT, R74, UR7, PT ;  /* 0x000000074a007c0c */ /* 0x000fc4000bf26270 */
[----:B------:R-:W-:Y:S02]  /*4870*/  ISETP.GE.AND P6, PT, R73, UR7, PT ;  /* 0x0000000749007c0c */ /* 0x000fe4000bfc6270 */
[C---:B------:R-:W-:Y:S01]  /*4880*/  LOP3.LUT R73, R63.reuse, 0x18, RZ, 0xfc, !PT ;  /* 0x000000183f497812 */ /* 0x040fe200078efcff */
[----:B------:R1:W3:Y:S01]  /*4890*/  @!P2 LDG.E.U16 R237, desc[UR8][R60.64] ;  /* 0x000000083ceda981 */ /* 0x0002e2000c1e1500 */
[----:B------:R-:W-:Y:S02]  /*48a0*/  LOP3.LUT R74, R63, 0x20, RZ, 0xfc, !PT ;  /* 0x000000203f4a7812 */ /* 0x000fe400078efcff */
[----:B------:R-:W-:Y:S01]  /*48b0*/  ISETP.GE.AND P2, PT, R73, UR7, PT ;  /* 0x0000000749007c0c */ /* 0x000fe2000bf46270 */
[----:B------:R4:W5:Y:S01]  /*48c0*/  @!P0 LDG.E.U16 R62, desc[UR8][R56.64] ;  /* 0x00000008383e8981 */ /* 0x000962000c1e1500 */
[C---:B0-----:R-:W-:Y:S02]  /*48d0*/  LOP3.LUT R58, R63.reuse, 0x30, RZ, 0xfc, !PT ;  /* 0x000000303f3a7812 */ /* 0x041fe400078efcff */
[----:B------:R-:W-:-:S02]  /*48e0*/  LOP3.LUT R75, R63, 0x28, RZ, 0xfc, !PT ;  /* 0x000000283f4b7812 */ /* 0x000fc400078efcff */
[----:B------:R-:W-:Y:S02]  /*48f0*/  ISETP.GE.AND P3, PT, R74, UR7, PT ;  /* 0x000000074a007c0c */ /* 0x000fe4000bf66270 */
[----:B-1----:R-:W-:Y:S02]  /*4900*/  PRMT R60, RZ, 0x7610, R60 ;  /* 0x00007610ff3c7816 */ /* 0x002fe4000000003c */
[----:B------:R-:W-:Y:S01]  /*4910*/  LOP3.LUT R61, R63, 0x40, RZ, 0xfc, !PT ;  /* 0x000000403f3d7812 */ /* 0x000fe200078efcff */
[----:B----4-:R-:W-:Y:S01]  /*4920*/  IMAD.WIDE R56, R169, 0x2, R186 ;  /* 0x00000002a9387825 */ /* 0x010fe200078e02ba */
[----:B------:R-:W-:Y:S02]  /*4930*/  ISETP.GE.AND P5, PT, R58, UR7, PT ;  /* 0x000000073a007c0c */ /* 0x000fe4000bfa6270 */
[----:B------:R-:W-:Y:S02]  /*4940*/  PRMT R59, RZ, 0x7610, R59 ;  /* 0x00007610ff3b7816 */ /* 0x000fe4000000003b */
[----:B------:R0:W4:Y:S01]  /*4950*/  @!P1 LDG.E.U16 R60, desc[UR8][R56.64] ;  /* 0x00000008383c9981 */ /* 0x000122000c1e1500 */
[----:B------:R-:W-:Y:S01]  /*4960*/  ISETP.GE.AND P4, PT, R75, UR7, PT ;  /* 0x000000074b007c0c */ /* 0x000fe2000bf86270 */
[----:B------:R-:W-:Y:S01]  /*4970*/  IMAD.WIDE R74, R171, 0x2, R186 ;  /* 0x00000002ab4a7825 */ /* 0x000fe200078e02ba */
[----:B------:R-:W-:-:S02]  /*4980*/  PRMT R58, RZ, 0x7610, R58 ;  /* 0x00007610ff3a7816 */ /* 0x000fc4000000003a */
[----:B------:R-:W-:Y:S02]  /*4990*/  ISETP.GE.AND P0, PT, R61, UR7, PT ;  /* 0x000000073d007c0c */ /* 0x000fe4000bf06270 */
[----:B------:R-:W-:Y:S02]  /*49a0*/  LOP3.LUT R61, R63, 0x50, RZ, 0xfc, !PT ;  /* 0x000000503f3d7812 */ /* 0x000fe400078efcff */
[----:B------:R-:W-:Y:S01]  /*49b0*/  PRMT R249, RZ, 0x7610, R249 ;  /* 0x00007610fff97816 */ /* 0x000fe200000000f9 */
[----:B0-----:R-:W-:Y:S01]  /*49c0*/  IMAD.WIDE R56, R170, 0x2, R186 ;  /* 0x00000002aa387825 */ /* 0x001fe200078e02ba */
[----:B------:R-:W2:Y:S01]  /*49d0*/  @!P2 LDG.E.U16 R58, desc[UR8][R74.64] ;  /* 0x000000084a3aa981 */ /* 0x000ea2000c1e1500 */
[----:B------:R-:W-:-:S03]  /*49e0*/  ISETP.GE.AND P2, PT, R61, UR7, PT ;  /* 0x000000073d007c0c */ /* 0x000fc6000bf46270 */
[----:B------:R0:W2:Y:S01]  /*49f0*/  @!P6 LDG.E.U16 R59, desc[UR8][R56.64] ;  /* 0x00000008383be981 */ /* 0x0000a2000c1e1500 */
[C---:B------:R-:W-:Y:S02]  /*4a00*/  LOP3.LUT R73, R63.reuse, 0x48, RZ, 0xfc, !PT ;  /* 0x000000483f497812 */ /* 0x040fe400078efcff */
[----:B------:R-:W-:Y:S01]  /*4a10*/  LOP3.LUT R61, R63, 0x58, RZ, 0xfc, !PT ;  /* 0x000000583f3d7812 */ /* 0x000fe200078efcff */
[----:B------:R-:W-:Y:S01]  /*4a20*/  IMAD.WIDE R76, R174, 0x2, R186 ;  /* 0x00000002ae4c7825 */ /* 0x000fe200078e02ba */
[----:B------:R-:W-:-:S03]  /*4a30*/  PRMT R248, RZ, 0x7610, R248 ;  /* 0x00007610fff87816 */ /* 0x000fc600000000f8 */
[----:B0-----:R-:W-:Y:S01]  /*4a40*/  IMAD.WIDE R56, R172, 0x2, R186 ;  /* 0x00000002ac387825 */ /* 0x001fe200078e02ba */
[----:B------:R-:W-:Y:S02]  /*4a50*/  PRMT R247, RZ, 0x7610, R247 ;  /* 0x00007610fff77816 */ /* 0x000fe400000000f7 */
[----:B------:R-:W-:Y:S01]  /*4a60*/  ISETP.GE.AND P1, PT, R73, UR7, PT ;  /* 0x0000000749007c0c */ /* 0x000fe2000bf26270 */
[----:B------:R-:W-:Y:S01]  /*4a70*/  IMAD.WIDE R74, R173, 0x2, R186 ;  /* 0x00000002ad4a7825 */ /* 0x000fe200078e02ba */
[----:B------:R0:W2:Y:S01]  /*4a80*/  @!P3 LDG.E.U16 R249, desc[UR8][R56.64] ;  /* 0x0000000838f9b981 */ /* 0x0000a2000c1e1500 */
[----:B------:R-:W-:Y:S02]  /*4a90*/  ISETP.GE.AND P3, PT, R61, UR7, PT ;  /* 0x000000073d007c0c */ /* 0x000fe4000bf66270 */
[C---:B------:R-:W-:Y:S01]  /*4aa0*/  LOP3.LUT R73, R63.reuse, 0x60, RZ, 0xfc, !PT ;  /* 0x000000603f497812 */ /* 0x040fe200078efcff */
[----:B------:R1:W2:Y:S01]  /*4ab0*/  @!P4 LDG.E.U16 R248, desc[UR8][R74.64] ;  /* 0x000000084af8c981 */ /* 0x0002a2000c1e1500 */
[----:B------:R-:W-:-:S02]  /*4ac0*/  LOP3.LUT R61, R63, 0x68, RZ, 0xfc, !PT ;  /* 0x000000683f3d7812 */ /* 0x000fc400078efcff */
[----:B------:R-:W-:Y:S01]  /*4ad0*/  LOP3.LUT R63, R63, 0x70, RZ, 0xfc, !PT ;  /* 0x000000703f3f7812 */ /* 0x000fe200078efcff */
[----:B------:R1:W2:Y:S01]  /*4ae0*/  @!P5 LDG.E.U16 R247, desc[UR8][R76.64] ;  /* 0x000000084cf7d981 */ /* 0x0002a2000c1e1500 */
[----:B------:R-:W-:Y:S02]  /*4af0*/  ISETP.GE.AND P4, PT, R73, UR7, PT ;  /* 0x0000000749007c0c */ /* 0x000fe4000bf86270 */
[----:B------:R-:W-:Y:S02]  /*4b00*/  ISETP.GE.AND P5, PT, R61, UR7, PT ;  /* 0x000000073d007c0c */ /* 0x000fe4000bfa6270 */
[----:B------:R-:W-:Y:S01]  /*4b10*/  ISETP.GE.AND P6, PT, R63, UR7, PT ;  /* 0x000000073f007c0c */ /* 0x000fe2000bfc6270 */
[----:B0-----:R-:W-:Y:S01]  /*4b20*/  IMAD.WIDE R56, R175, 0x2, R186 ;  /* 0x00000002af387825 */ /* 0x001fe200078e02ba */
[----:B------:R-:W-:Y:S02]  /*4b30*/  PRMT R245, RZ, 0x7610, R245 ;  /* 0x00007610fff57816 */ /* 0x000fe400000000f5 */
[----:B------:R-:W-:Y:S01]  /*4b40*/  PRMT R244, RZ, 0x7610, R244 ;  /* 0x00007610fff47816 */ /* 0x000fe200000000f4 */
[----:B-1----:R-:W-:Y:S01]  /*4b50*/  IMAD.WIDE R74, R176, 0x2, R186 ;  /* 0x00000002b04a7825 */ /* 0x002fe200078e02ba */
[----:B------:R-:W-:-:S02]  /*4b60*/  PRMT R243, RZ, 0x7610, R243 ;  /* 0x00007610fff37816 */ /* 0x000fc400000000f3 */
[----:B------:R0:W2:Y:S01]  /*4b70*/  @!P0 LDG.E.U16 R245, desc[UR8][R56.64] ;  /* 0x0000000838f58981 */ /* 0x0000a2000c1e1500 */
[----:B------:R-:W-:Y:S01]  /*4b80*/  IMAD.WIDE R76, R177, 0x2, R186 ;  /* 0x00000002b14c7825 */ /* 0x000fe200078e02ba */
[----:B------:R-:W-:Y:S02]  /*4b90*/  PRMT R242, RZ, 0x7610, R242 ;  /* 0x00007610fff27816 */ /* 0x000fe400000000f2 */
[----:B------:R1:W2:Y:S01]  /*4ba0*/  @!P1 LDG.E.U16 R244, desc[UR8][R74.64] ;  /* 0x000000084af49981 */ /* 0x0002a2000c1e1500 */
[----:B------:R-:W-:Y:S01]  /*4bb0*/  PRMT R241, RZ, 0x7610, R241 ;  /* 0x00007610fff17816 */ /* 0x000fe200000000f1 */
[----:B------:R-:W-:Y:S01]  /*4bc0*/  IMAD.WIDE R78, R181, 0x2, R186 ;  /* 0x00000002b54e7825 */ /* 0x000fe200078e02ba */
[----:B------:R-:W-:Y:S01]  /*4bd0*/  PRMT R240, RZ, 0x7610, R240 ;  /* 0x00007610fff07816 */ /* 0x000fe200000000f0 */
[----:B------:R1:W2:Y:S01]  /*4be0*/  @!P2 LDG.E.U16 R243, desc[UR8][R76.64] ;  /* 0x000000084cf3a981 */ /* 0x0002a2000c1e1500 */
[----:B------:R-:W-:Y:S01]  /*4bf0*/  PRMT R239, RZ, 0x7610, R239 ;  /* 0x00007610ffef7816 */ /* 0x000fe200000000ef */
[----:B0-----:R-:W-:-:S04]  /*4c00*/  IMAD.WIDE R56, R178, 0x2, R186 ;  /* 0x00000002b2387825 */ /* 0x001fc800078e02ba */
[--C-:B-1----:R-:W-:Y:S01]  /*4c10*/  IMAD.WIDE R74, R179, 0x2, R186.reuse ;  /* 0x00000002b34a7825 */ /* 0x102fe200078e02ba */
[----:B------:R-:W2:Y:S03]  /*4c20*/  @!P3 LDG.E.U16 R242, desc[UR8][R56.64] ;  /* 0x0000000838f2b981 */ /* 0x000ea6000c1e1500 */
[----:B------:R-:W-:Y:S01]  /*4c30*/  IMAD.WIDE R76, R180, 0x2, R186 ;  /* 0x00000002b44c7825 */ /* 0x000fe200078e02ba */
[----:B------:R0:W2:Y:S04]  /*4c40*/  @!P4 LDG.E.U16 R241, desc[UR8][R74.64] ;  /* 0x000000084af1c981 */ /* 0x0000a8000c1e1500 */
[----:B------:R1:W2:Y:S04]  /*4c50*/  @!P5 LDG.E.U16 R240, desc[UR8][R76.64] ;  /* 0x000000084cf0d981 */ /* 0x0002a8000c1e1500 */
[----:B------:R-:W2:Y:S01]  /*4c60*/  @!P6 LDG.E.U16 R239, desc[UR8][R78.64] ;  /* 0x000000084eefe981 */ /* 0x000ea2000c1e1500 */
[----:B------:R-:W-:-:S04]  /*4c70*/  LOP3.LUT R238, R72, 0x7f, RZ, 0xc0, !PT ;  /* 0x0000007f48ee7812 */ /* 0x000fc800078ec0ff */
[----:B------:R-:W-:Y:S02]  /*4c80*/  ISETP.GE.AND P0, PT, R238, UR7, PT ;  /* 0x00000007ee007c0c */ /* 0x000fe4000bf06270 */
[-C--:B------:R-:W-:Y:S02]  /*4c90*/  IADD3 RZ, P2, PT, R100, R163.reuse, RZ ;  /* 0x000000a364ff7210 */ /* 0x080fe40007f5e0ff */
[-C--:B------:R-:W-:Y:S01]  /*4ca0*/  IADD3 RZ, P1, PT, R102, R163.reuse, RZ ;  /* 0x000000a366ff7210 */ /* 0x080fe20007f3e0ff */
[--C-:B0-----:R-:W-:Y:S01]  /*4cb0*/  IMAD.IADD R74, R100, 0x1, R163.reuse ;  /* 0x00000001644a7824 */ /* 0x101fe200078e02a3 */
[----:B------:R-:W-:Y:S01]  /*4cc0*/  PRMT R220, RZ, 0x7610, R220 ;  /* 0x00007610ffdc7816 */ /* 0x000fe200000000dc */
[----:B------:R-:W-:Y:S01]  /*4cd0*/  IMAD.X R75, R55, 0x1, R164, P2 ;  /* 0x00000001374b7824 */ /* 0x000fe200010e06a4 */
[----:B------:R-:W-:Y:S01]  /*4ce0*/  BAR.SYNC.DEFER_BLOCKING 0x0 ;  /* 0x0000000000007b1d */ /* 0x000fe20000010000 */
[----:B------:R-:W-:Y:S01]  /*4cf0*/  PRMT R212, RZ, 0x7610, R212 ;  /* 0x00007610ffd47816 */ /* 0x000fe200000000d4 */
[----:B------:R-:W-:Y:S01]  /*4d00*/  IMAD.IADD R56, R102, 0x1, R163 ;  /* 0x0000000166387824 */ /* 0x000fe200078e02a3 */
[-C--:B------:R-:W-:Y:S01]  /*4d10*/  IADD3 RZ, P2, PT, R104, R163.reuse, RZ ;  /* 0x000000a368ff7210 */ /* 0x080fe20007f5e0ff */
[----:B------:R-:W-:Y:S01]  /*4d20*/  IMAD.X R57, R89, 0x1, R164, P1 ;  /* 0x0000000159397824 */ /* 0x000fe200008e06a4 */
[----:B------:R-:W-:-:S02]  /*4d30*/  IADD3 RZ, P1, PT, R106, R163, RZ ;  /* 0x000000a36aff7210 */ /* 0x000fc40007f3e0ff */
[----:B------:R-:W-:Y:S02]  /*4d40*/  PRMT R204, RZ, 0x7610, R204 ;  /* 0x00007610ffcc7816 */ /* 0x000fe400000000cc */
[----:B------:R-:W-:Y:S02]  /*4d50*/  PRMT R196, RZ, 0x7610, R196 ;  /* 0x00007610ffc47816 */ /* 0x000fe400000000c4 */
[----:B------:R-:W-:Y:S02]  /*4d60*/  PRMT R188, RZ, 0x7610, R188 ;  /* 0x00007610ffbc7816 */ /* 0x000fe400000000bc */
[----:B-1----:R-:W-:Y:S01]  /*4d70*/  PRMT R77, RZ, 0x7610, R77 ;  /* 0x00007610ff4d7816 */ /* 0x002fe2000000004d */
[----:B------:R0:W2:Y:S04]  /*4d80*/  @!P0 LDG.E.U16 R220, desc[UR8][R74.64] ;  /* 0x000000084adc8981 */ /* 0x0000a8000c1e1500 */
[----:B------:R1:W2:Y:S01]  /*4d90*/  @!P0 LDG.E.U16 R212, desc[UR8][R56.64] ;  /* 0x0000000838d48981 */ /* 0x0002a2000c1e1500 */
[-C--:B0-----:R-:W-:Y:S01]  /*4da0*/  IADD3 R74, PT, PT, R104, R163.reuse, RZ ;  /* 0x000000a3684a7210 */ /* 0x081fe20007ffe0ff */
[----:B------:R-:W-:Y:S01]  /*4db0*/  IMAD.X R75, R91, 0x1, R164, P2 ;  /* 0x000000015b4b7824 */ /* 0x000fe200010e06a4 */
[----:B------:R-:W-:Y:S01]  /*4dc0*/  IADD3 RZ, P2, PT, R108, R163, RZ ;  /* 0x000000a36cff7210 */ /* 0x000fe20007f5e0ff */
[----:B-1----:R-:W-:-:S02]  /*4dd0*/  IMAD.IADD R56, R106, 0x1, R163 ;  /* 0x000000016a387824 */ /* 0x002fc400078e02a3 */
[----:B------:R-:W-:Y:S01]  /*4de0*/  IMAD.X R57, R93, 0x1, R164, P1 ;  /* 0x000000015d397824 */ /* 0x000fe200008e06a4 */
[-C--:B------:R-:W-:Y:S01]  /*4df0*/  IADD3 RZ, P1, PT, R110, R163.reuse, RZ ;  /* 0x000000a36eff7210 */ /* 0x080fe20007f3e0ff */
[----:B------:R0:W2:Y:S04]  /*4e00*/  @!P0 LDG.E.U16 R204, desc[UR8][R74.64] ;  /* 0x000000084acc8981 */ /* 0x0000a8000c1e1500 */
[----:B------:R1:W2:Y:S01]  /*4e10*/  @!P0 LDG.E.U16 R196, desc[UR8][R56.64] ;  /* 0x0000000838c48981 */ /* 0x0002a2000c1e1500 */
[----:B------:R-:W-:Y:S01]  /*4e20*/  PRMT R236, RZ, 0x7610, R236 ;  /* 0x00007610ffec7816 */ /* 0x000fe200000000ec */
[--C-:B0-----:R-:W-:Y:S01]  /*4e30*/  IMAD.IADD R74, R108, 0x1, R163.reuse ;  /* 0x000000016c4a7824 */ /* 0x101fe200078e02a3 */
[----:B------:R-:W-:Y:S02]  /*4e40*/  IADD3.X R75, PT, PT, R95, R164, RZ, P2, !PT ;  /* 0x000000a45f4b7210 */ /* 0x000fe400017fe4ff */
[----:B------:R-:W-:Y:S01]  /*4e50*/  IADD3 RZ, P2, PT, R112, R163, RZ ;  /* 0x000000a370ff7210 */ /* 0x000fe20007f5e0ff */
[----:B-1----:R-:W-:-:S02]  /*4e60*/  IMAD.IADD R56, R110, 0x1, R163 ;  /* 0x000000016e387824 */ /* 0x002fc400078e02a3 */
[----:B------:R-:W-:Y:S01]  /*4e70*/  IMAD.X R57, R97, 0x1, R164, P1 ;  /* 0x0000000161397824 */ /* 0x000fe200008e06a4 */
[----:B------:R-:W-:Y:S01]  /*4e80*/  IADD3 RZ, P1, PT, R114, R163, RZ ;  /* 0x000000a372ff7210 */ /* 0x000fe20007f3e0ff */
[----:B------:R0:W2:Y:S01]  /*4e90*/  @!P0 LDG.E.U16 R188, desc[UR8][R74.64] ;  /* 0x000000084abc8981 */ /* 0x0000a2000c1e1500 */
[----:B------:R-:W-:-:S03]  /*4ea0*/  PRMT R228, RZ, 0x7610, R228 ;  /* 0x00007610ffe47816 */ /* 0x000fc600000000e4 */
[----:B------:R1:W2:Y:S01]  /*4eb0*/  @!P0 LDG.E.U16 R77, desc[UR8][R56.64] ;  /* 0x00000008384d8981 */ /* 0x0002a2000c1e1500 */
[----:B------:R-:W-:Y:S01]  /*4ec0*/  PRMT R219, RZ, 0x7610, R219 ;  /* 0x00007610ffdb7816 */ /* 0x000fe200000000db */
[----:B0-----:R-:W-:Y:S02]  /*4ed0*/  IMAD.IADD R74, R112, 0x1, R163 ;  /* 0x00000001704a7824 */ /* 0x001fe400078e02a3 */
[--C-:B------:R-:W-:Y:S01]  /*4ee0*/  IMAD.X R75, R99, 0x1, R164.reuse, P2 ;  /* 0x00000001634b7824 */ /* 0x100fe200010e06a4 */
[-C--:B------:R-:W-:Y:S01]  /*4ef0*/  IADD3 RZ, P2, PT, R116, R163.reuse, RZ ;  /* 0x000000a374ff7210 */ /* 0x080fe20007f5e0ff */
[----:B-1----:R-:W-:Y:S01]  /*4f00*/  IMAD.X R57, R101, 0x1, R164, P1 ;  /* 0x0000000165397824 */ /* 0x002fe200008e06a4 */
[-C--:B------:R-:W-:Y:S02]  /*4f10*/  IADD3 R56, PT, PT, R114, R163.reuse, RZ ;  /* 0x000000a372387210 */ /* 0x080fe40007ffe0ff */
[----:B------:R-:W-:Y:S01]  /*4f20*/  IADD3 RZ, P1, PT, R118, R163, RZ ;  /* 0x000000a376ff7210 */ /* 0x000fe20007f3e0ff */
[----:B------:R0:W2:Y:S01]  /*4f30*/  @!P0 LDG.E.U16 R236, desc[UR8][R74.64] ;  /* 0x000000084aec8981 */ /* 0x0000a2000c1e1500 */
[----:B------:R-:W-:-:S03]  /*4f40*/  PRMT R211, RZ, 0x7610, R211 ;  /* 0x00007610ffd37816 */ /* 0x000fc600000000d3 */
[----:B------:R1:W2:Y:S01]  /*4f50*/  @!P0 LDG.E.U16 R228, desc[UR8][R56.64] ;  /* 0x0000000838e48981 */ /* 0x0002a2000c1e1500 */
[----:B------:R-:W-:Y:S01]  /*4f60*/  PRMT R203, RZ, 0x7610, R203 ;  /* 0x00007610ffcb7816 */ /* 0x000fe200000000cb */
[--C-:B0-----:R-:W-:Y:S02]  /*4f70*/  IMAD.IADD R74, R116, 0x1, R163.reuse ;  /* 0x00000001744a7824 */ /* 0x101fe400078e02a3 */
[----:B------:R-:W-:Y:S01]  /*4f80*/  IMAD.X R75, R103, 0x1, R164, P2 ;  /* 0x00000001674b7824 */ /* 0x000fe200010e06a4 */
[-C--:B------:R-:W-:Y:S01]  /*4f90*/  IADD3 RZ, P2, PT, R120, R163.reuse, RZ ;  /* 0x000000a378ff7210 */ /* 0x080fe20007f5e0ff */
[----:B-1----:R-:W-:Y:S01]  /*4fa0*/  IMAD.IADD R56, R118, 0x1, R163 ;  /* 0x0000000176387824 */ /* 0x002fe200078e02a3 */
[----:B------:R-:W-:Y:S02]  /*4fb0*/  IADD3.X R57, PT, PT, R105, R164, RZ, P1, !PT ;  /* 0x000000a469397210 */ /* 0x000fe40000ffe4ff */
[----:B------:R-:W-:Y:S01]  /*4fc0*/  IADD3 RZ, P1, PT, R122, R163, RZ ;  /* 0x000000a37aff7210 */ /* 0x000fe20007f3e0ff */
[----:B------:R0:W2:Y:S01]  /*4fd0*/  @!P0 LDG.E.U16 R219, desc[UR8][R74.64] ;  /* 0x000000084adb8981 */ /* 0x0000a2000c1e1500 */
[----:B------:R-:W-:-:S03]  /*4fe0*/  PRMT R195, RZ, 0x7610, R195 ;  /* 0x00007610ffc37816 */ /* 0x000fc600000000c3 */
[----:B------:R1:W2:Y:S01]  /*4ff0*/  @!P0 LDG.E.U16 R211, desc[UR8][R56.64] ;  /* 0x0000000838d38981 */ /* 0x0002a2000c1e1500 */
[----:B------:R-:W-:Y:S01]  /*5000*/  PRMT R87, RZ, 0x7610, R87 ;  /* 0x00007610ff577816 */ /* 0x000fe20000000057 */
[--C-:B0-----:R-:W-:Y:S02]  /*5010*/  IMAD.IADD R74, R120, 0x1, R163.reuse ;  /* 0x00000001784a7824 */ /* 0x101fe400078e02a3 */
[--C-:B------:R-:W-:Y:S01]  /*5020*/  IMAD.X R75, R107, 0x1, R164.reuse, P2 ;  /* 0x000000016b4b7824 */ /* 0x100fe200010e06a4 */
[-C--:B------:R-:W-:Y:S01]  /*5030*/  IADD3 RZ, P2, PT, R124, R163.reuse, RZ ;  /* 0x000000a37cff7210 */ /* 0x080fe20007f5e0ff */
[----:B-1----:R-:W-:Y:S02]  /*5040*/  IMAD.IADD R56, R122, 0x1, R163 ;  /* 0x000000017a387824 */ /* 0x002fe400078e02a3 */
[----:B------:R-:W-:Y:S01]  /*5050*/  IMAD.X R57, R109, 0x1, R164, P1 ;  /* 0x000000016d397824 */ /* 0x000fe200008e06a4 */
[----:B------:R-:W-:Y:S01]  /*5060*/  IADD3 RZ, P1, PT, R126, R163, RZ ;  /* 0x000000a37eff7210 */ /* 0x000fe20007f3e0ff */
[----:B------:R0:W2:Y:S01]  /*5070*/  @!P0 LDG.E.U16 R203, desc[UR8][R74.64] ;  /* 0x000000084acb8981 */ /* 0x0000a2000c1e1500 */
[----:B------:R-:W-:-:S03]  /*5080*/  PRMT R76, RZ, 0x7610, R76 ;  /* 0x00007610ff4c7816 */ /* 0x000fc6000000004c */
[----:B------:R1:W2:Y:S01]  /*5090*/  @!P0 LDG.E.U16 R195, desc[UR8][R56.64] ;  /* 0x0000000838c38981 */ /* 0x0002a2000c1e1500 */
[----:B------:R-:W-:Y:S02]  /*50a0*/  PRMT R82, RZ, 0x7610, R82 ;  /* 0x00007610ff527816 */ /* 0x000fe40000000052 */
[-C--:B0-----:R-:W-:Y:S01]  /*50b0*/  IADD3 R74, PT, PT, R124, R163.reuse, RZ ;  /* 0x000000a37c4a7210 */ /* 0x081fe20007ffe0ff */
        /* <DEDUP_REMOVED lines=8> */
[----:B------:R-:W-:Y:S01]  /*5140*/  PRMT R218, RZ, 0x7610, R218 ;  /* 0x00007610ffda7816 */ /* 0x000fe200000000da */
[--C-:B0-----:R-:W-:Y:S01]  /*5150*/  IMAD.IADD R74, R128, 0x1, R163.reuse ;  /* 0x00000001804a7824 */ /* 0x101fe200078e02a3 */
[----:B------:R-:W-:Y:S02]  /*5160*/  IADD3.X R75, PT, PT, R115, R164, RZ, P2, !PT ;  /* 0x000000a4734b7210 */ /* 0x000fe400017fe4ff */
        /* <DEDUP_REMOVED lines=17> */
[--C-:B0-----:R-:W-:Y:S02]  /*5280*/  IMAD.IADD R74, R136, 0x1, R163.reuse ;  /* 0x00000001884a7824 */ /* 0x101fe400078e02a3 */
[----:B------:R-:W-:Y:S01]  /*5290*/  IMAD.X R75, R123, 0x1, R164, P2 ;  /* 0x000000017b4b7824 */ /* 0x000fe200010e06a4 */
[-C--:B------:R-:W-:Y:S01]  /*52a0*/  IADD3 RZ, P2, PT, R140, R163.reuse, RZ ;  /* 0x000000a38cff7210 */ /* 0x080fe20007f5e0ff */
[----:B-1----:R-:W-:Y:S01]  /*52b0*/  IMAD.IADD R56, R138, 0x1, R163 ;  /* 0x000000018a387824 */ /* 0x002fe200078e02a3 */
[----:B------:R-:W-:Y:S02]  /*52c0*/  IADD3.X R57, PT, PT, R125, R164, RZ, P1, !PT ;  /* 0x000000a47d397210 */ /* 0x000fe40000ffe4ff */
[----:B------:R-:W-:Y:S01]  /*52d0*/  IADD3 RZ, P1, PT, R142, R163, RZ ;  /* 0x000000a38eff7210 */ /* 0x000fe20007f3e0ff */
[----:B------:R0:W2:Y:S01]  /*52e0*/  @!P0 LDG.E.U16 R202, desc[UR8][R74.64] ;  /* 0x000000084aca8981 */ /* 0x0000a2000c1e1500 */
[----:B------:R-:W-:Y:S01]  /*52f0*/  PRMT R85, RZ, 0x7610, R85 ;  /* 0x00007610ff557816 */ /* 0x000fe20000000055 */
[----:B------:R-:W-:-:S02]  /*5300*/  IMAD.IADD R78, R140, 0x1, R163 ;  /* 0x000000018c4e7824 */ /* 0x000fc400078e02a3 */
[----:B------:R1:W2:Y:S01]  /*5310*/  @!P0 LDG.E.U16 R194, desc[UR8][R56.64] ;  /* 0x0000000838c28981 */ /* 0x0002a2000c1e1500 */
[--C-:B------:R-:W-:Y:S01]  /*5320*/  IMAD.X R79, R127, 0x1, R164.reuse, P2 ;  /* 0x000000017f4f7824 */ /* 0x100fe200010e06a4 */
[-C--:B------:R-:W-:Y:S02]  /*5330*/  IADD3 RZ, P2, PT, R144, R163.reuse, RZ ;  /* 0x000000a390ff7210 */ /* 0x080fe40007f5e0ff */
[----:B0-----:R-:W-:Y:S02]  /*5340*/  PRMT R75, RZ, 0x7610, R75 ;  /* 0x00007610ff4b7816 */ /* 0x001fe4000000004b */
[----:B------:R0:W2:Y:S01]  /*5350*/  @!P0 LDG.E.U16 R85, desc[UR8][R78.64] ;  /* 0x000000084e558981 */ /* 0x0000a2000c1e1500 */
[----:B-1----:R-:W-:Y:S02]  /*5360*/  IMAD.IADD R56, R142, 0x1, R163 ;  /* 0x000000018e387824 */ /* 0x002fe400078e02a3 */
[----:B------:R-:W-:Y:S01]  /*5370*/  IMAD.X R57, R129, 0x1, R164, P1 ;  /* 0x0000000181397824 */ /* 0x000fe200008e06a4 */
[----:B------:R-:W-:-:S02]  /*5380*/  IADD3 RZ, P1, PT, R146, R163, RZ ;  /* 0x000000a392ff7210 */ /* 0x000fc40007f3e0ff */
[----:B------:R-:W-:Y:S02]  /*5390*/  PRMT R234, RZ, 0x7610, R234 ;  /* 0x00007610ffea7816 */ /* 0x000fe400000000ea */
[----:B------:R1:W2:Y:S01]  /*53a0*/  @!P0 LDG.E.U16 R75, desc[UR8][R56.64] ;  /* 0x00000008384b8981 */ /* 0x0002a2000c1e1500 */
[----:B------:R-:W-:Y:S01]  /*53b0*/  PRMT R226, RZ, 0x7610, R226 ;  /* 0x00007610ffe27816 */ /* 0x000fe200000000e2 */
[----:B0-----:R-:W-:Y:S01]  /*53c0*/  IMAD.X R79, R131, 0x1, R164, P2 ;  /* 0x00000001834f7824 */ /* 0x001fe200010e06a4 */
[-C--:B------:R-:W-:Y:S02]  /*53d0*/  IADD3 R78, PT, PT, R144, R163.reuse, RZ ;  /* 0x000000a3904e7210 */ /* 0x080fe40007ffe0ff */
[----:B------:R-:W-:Y:S02]  /*53e0*/  IADD3 RZ, P2, PT, R147, R163, RZ ;  /* 0x000000a393ff7210 */ /* 0x000fe40007f5e0ff */
[----:B------:R-:W-:Y:S01]  /*53f0*/  PRMT R217, RZ, 0x7610, R217 ;  /* 0x00007610ffd97816 */ /* 0x000fe200000000d9 */
[----:B------:R0:W2:Y:S01]  /*5400*/  @!P0 LDG.E.U16 R234, desc[UR8][R78.64] ;  /* 0x000000084eea8981 */ /* 0x0000a2000c1e1500 */
[----:B-1----:R-:W-:-:S02]  /*5410*/  IMAD.IADD R56, R146, 0x1, R163 ;  /* 0x0000000192387824 */ /* 0x002fc400078e02a3 */
[----:B------:R-:W-:Y:S01]  /*5420*/  IMAD.X R57, R133, 0x1, R164, P1 ;  /* 0x0000000185397824 */ /* 0x000fe200008e06a4 */
[CC--:B------:R-:W-:Y:S02]  /*5430*/  IADD3 RZ, P1, PT, R148.reuse, R163.reuse, RZ ;  /* 0x000000a394ff7210 */ /* 0x0c0fe40007f3e0ff */
[----:B------:R-:W-:Y:S02]  /*5440*/  PRMT R209, RZ, 0x7610, R209 ;  /* 0x00007610ffd17816 */ /* 0x000fe400000000d1 */
[----:B------:R1:W2:Y:S01]  /*5450*/  @!P0 LDG.E.U16 R226, desc[UR8][R56.64] ;  /* 0x0000000838e28981 */ /* 0x0002a2000c1e1500 */
[----:B0-----:R-:W-:Y:S01]  /*5460*/  IMAD.IADD R78, R147, 0x1, R163 ;  /* 0x00000001934e7824 */ /* 0x001fe200078e02a3 */
[----:B------:R-:W-:Y:S02]  /*5470*/  IADD3.X R79, PT, PT, R135, R164, RZ, P2, !PT ;  /* 0x000000a4874f7210 */ /* 0x000fe400017fe4ff */
[----:B------:R-:W-:Y:S02]  /*5480*/  IADD3 RZ, P2, PT, R149, R163, RZ ;  /* 0x000000a395ff7210 */ /* 0x000fe40007f5e0ff */
[----:B------:R-:W-:Y:S01]  /*5490*/  PRMT R201, RZ, 0x7610, R201 ;  /* 0x00007610ffc97816 */ /* 0x000fe200000000c9 */
[----:B------:R0:W2:Y:S01]  /*54a0*/  @!P0 LDG.E.U16 R217, desc[UR8][R78.64] ;  /* 0x000000084ed98981 */ /* 0x0000a2000c1e1500 */
[----:B-1----:R-:W-:-:S02]  /*54b0*/  IMAD.IADD R56, R148, 0x1, R163 ;  /* 0x0000000194387824 */ /* 0x002fc400078e02a3 */
[--C-:B------:R-:W-:Y:S01]  /*54c0*/  IMAD.X R57, R137, 0x1, R164.reuse, P1 ;  /* 0x0000000189397824 */ /* 0x100fe200008e06a4 */
[-C--:B------:R-:W-:Y:S02]  /*54d0*/  IADD3 RZ, P1, PT, R150, R163.reuse, RZ ;  /* 0x000000a396ff7210 */ /* 0x080fe40007f3e0ff */
[----:B------:R-:W-:Y:S02]  /*54e0*/  PRMT R193, RZ, 0x7610, R193 ;  /* 0x00007610ffc17816 */ /* 0x000fe400000000c1 */
[----:B------:R1:W2:Y:S01]  /*54f0*/  @!P0 LDG.E.U16 R209, desc[UR8][R56.64] ;  /* 0x0000000838d18981 */ /* 0x0002a2000c1e1500 */
[----:B0-----:R-:W-:Y:S02]  /*5500*/  IMAD.IADD R78, R149, 0x1, R163 ;  /* 0x00000001954e7824 */ /* 0x001fe400078e02a3 */
[----:B------:R-:W-:Y:S01]  /*5510*/  IMAD.X R79, R139, 0x1, R164, P2 ;  /* 0x000000018b4f7824 */ /* 0x000fe200010e06a4 */
[----:B------:R-:W-:Y:S02]  /*5520*/  IADD3 RZ, P2, PT, R151, R163, RZ ;  /* 0x000000a397ff7210 */ /* 0x000fe40007f5e0ff */
[----:B------:R-:W-:-:S02]  /*5530*/  PRMT R83, RZ, 0x7610, R83 ;  /* 0x00007610ff537816 */ /* 0x000fc40000000053 */
[----:B------:R0:W2:Y:S01]  /*5540*/  @!P0 LDG.E.U16 R201, desc[UR8][R78.64] ;  /* 0x000000084ec98981 */ /* 0x0000a2000c1e1500 */
[-C--:B-1----:R-:W-:Y:S01]  /*5550*/  IADD3 R56, PT, PT, R150, R163.reuse, RZ ;  /* 0x000000a396387210 */ /* 0x082fe20007ffe0ff */
[----:B------:R-:W-:Y:S01]  /*5560*/  IMAD.X R57, R141, 0x1, R164, P1 ;  /* 0x000000018d397824 */ /* 0x000fe200008e06a4 */
[----:B------:R-:W-:Y:S02]  /*5570*/  IADD3 RZ, P1, PT, R152, R163, RZ ;  /* 0x000000a398ff7210 */ /* 0x000fe40007f3e0ff */
[----:B------:R-:W-:Y:S02]  /*5580*/  PRMT R74, RZ, 0x7610, R74 ;  /* 0x00007610ff4a7816 */ /* 0x000fe4000000004a */
[----:B------:R1:W2:Y:S01]  /*5590*/  @!P0 LDG.E.U16 R193, desc[UR8][R56.64] ;  /* 0x0000000838c18981 */ /* 0x0002a2000c1e1500 */
[----:B0-----:R-:W-:Y:S02]  /*55a0*/  IMAD.IADD R78, R151, 0x1, R163 ;  /* 0x00000001974e7824 */ /* 0x001fe400078e02a3 */
[----:B------:R-:W-:Y:S01]  /*55b0*/  IMAD.X R79, R143, 0x1, R164, P2 ;  /* 0x000000018f4f7824 */ /* 0x000fe200010e06a4 */
[----:B------:R-:W-:-:S04]  /*55c0*/  PRMT R233, RZ, 0x7610, R233 ;  /* 0x00007610ffe97816 */ /* 0x000fc800000000e9 */
[----:B------:R0:W2:Y:S01]  /*55d0*/  @!P0 LDG.E.U16 R83, desc[UR8][R78.64] ;  /* 0x000000084e538981 */ /* 0x0000a2000c1e1500 */
[----:B-1----:R-:W-:Y:S01]  /*55e0*/  IADD3.X R57, PT, PT, R145, R164, RZ, P1, !PT ;  /* 0x000000a491397210 */ /* 0x002fe20000ffe4ff */
[----:B------:R-:W-:Y:S01]  /*55f0*/  IMAD.IADD R56, R152, 0x1, R163 ;  /* 0x0000000198387824 */ /* 0x000fe200078e02a3 */
[----:B------:R-:W-:-:S04]  /*5600*/  IADD3 R80, P1, PT, R156, R163, RZ ;  /* 0x000000a39c507210 */ /* 0x000fc80007f3e0ff */
[----:B------:R1:W2:Y:S01]  /*5610*/  @!P0 LDG.E.U16 R74, desc[UR8][R56.64] ;  /* 0x00000008384a8981 */ /* 0x0002a2000c1e1500 */
[----:B------:R-:W-:Y:S01]  /*5620*/  IMAD.X R81, R162, 0x1, R164, P1 ;  /* 0x00000001a2517824 */ /* 0x000fe200008e06a4 */
[-C--:B0-----:R-:W-:Y:S02]  /*5630*/  IADD3 R78, P2, PT, R16, R163.reuse, RZ ;  /* 0x000000a3104e7210 */ /* 0x081fe40007f5e0ff */
[----:B------:R-:W-:Y:S02]  /*5640*/  PRMT R222, RZ, 0x7610, R222 ;  /* 0x00007610ffde7816 */ /* 0x000fe400000000de */
[----:B------:R0:W2:Y:S01]  /*5650*/  @!P0 LDG.E.U16 R233, desc[UR8][R80.64] ;  /* 0x0000000850e98981 */ /* 0x0000a2000c1e1500 */
[----:B-1----:R-:W-:Y:S01]  /*5660*/  IADD3 R56, P1, PT, R32, R163, RZ ;  /* 0x000000a320387210 */ /* 0x002fe20007f3e0ff */
[----:B------:R-:W-:Y:S01]  /*5670*/  IMAD.X R79, R3, 0x1, R164, P2 ;  /* 0x00000001034f7824 */ /* 0x000fe200010e06a4 */
[----:B------:R-:W-:-:S03]  /*5680*/  PRMT R232, RZ, 0x7610, R232 ;  /* 0x00007610ffe87816 */ /* 0x000fc600000000e8 */
[----:B------:R-:W-:Y:S01]  /*5690*/  IMAD.X R57, R19, 0x1, R164, P1 ;  /* 0x0000000113397824 */ /* 0x000fe200008e06a4 */
[----:B0-----:R-:W-:Y:S01]  /*56a0*/  IADD3 R80, P2, PT, R48, R163, RZ ;  /* 0x000000a330507210 */ /* 0x001fe20007f5e0ff */
[----:B------:R0:W2:Y:S01]  /*56b0*/  @!P0 LDG.E.U16 R222, desc[UR8][R78.64] ;  /* 0x000000084ede8981 */ /* 0x0000a2000c1e1500 */
[----:B------:R-:W-:-:S03]  /*56c0*/  PRMT R231, RZ, 0x7610, R231 ;  /* 0x00007610ffe77816 */ /* 0x000fc600000000e7 */
[----:B------:R1:W2:Y:S01]  /*56d0*/  @!P0 LDG.E.U16 R232, desc[UR8][R56.64] ;  /* 0x0000000838e88981 */ /* 0x0002a2000c1e1500 */
[--C-:B------:R-:W-:Y:S01]  /*56e0*/  IMAD.X R81, R35, 0x1, R164.reuse, P2 ;  /* 0x0000000123517824 */ /* 0x100fe200010e06a4 */
[----:B------:R-:W-:Y:S02]  /*56f0*/  PRMT R229, RZ, 0x7610, R229 ;  /* 0x00007610ffe57816 */ /* 0x000fe400000000e5 */
[-C--:B0-----:R-:W-:Y:S02]  /*5700*/  IADD3 R78, P1, PT, R96, R163.reuse, RZ ;  /* 0x000000a3604e7210 */ /* 0x081fe40007f3e0ff */
[----:B------:R0:W2:Y:S01]  /*5710*/  @!P0 LDG.E.U16 R231, desc[UR8][R80.64] ;  /* 0x0000000850e78981 */ /* 0x0000a2000c1e1500 */
[-C--:B-1----:R-:W-:Y:S02]  /*5720*/  IADD3 R56, P2, PT, R34, R163.reuse, RZ ;  /* 0x000000a322387210 */ /* 0x082fe40007f5e0ff */
[----:B------:R-:W-:Y:S02]  /*5730*/  IADD3.X R79, PT, PT, R51, R164, RZ, P1, !PT ;  /* 0x000000a4334f7210 */ /* 0x000fe40000ffe4ff */
[----:B------:R-:W-:Y:S01]  /*5740*/  PRMT R225, RZ, 0x7610, R225 ;  /* 0x00007610ffe17816 */ /* 0x000fe200000000e1 */
[----:B------:R-:W-:Y:S01]  /*5750*/  IMAD.X R57, R21, 0x1, R164, P2 ;  /* 0x0000000115397824 */ /* 0x000fe200010e06a4 */
[----:B0-----:R-:W-:Y:S01]  /*5760*/  IADD3 R80, P1, PT, R18, R163, RZ ;  /* 0x000000a312507210 */ /* 0x001fe20007f3e0ff */
[----:B------:R0:W2:Y:S01]  /*5770*/  @!P0 LDG.E.U16 R229, desc[UR8][R78.64] ;  /* 0x000000084ee58981 */ /* 0x0000a2000c1e1500 */
[----:B------:R-:W-:-:S03]  /*5780*/  PRMT R214, RZ, 0x7610, R214 ;  /* 0x00007610ffd67816 */ /* 0x000fc600000000d6 */
[----:B------:R1:W2:Y:S01]  /*5790*/  @!P0 LDG.E.U16 R225, desc[UR8][R56.64] ;  /* 0x0000000838e18981 */ /* 0x0002a2000c1e1500 */
[----:B------:R-:W-:Y:S01]  /*57a0*/  IMAD.X R81, R5, 0x1, R164, P1 ;  /* 0x0000000105517824 */ /* 0x000fe200008e06a4 */
[----:B------:R-:W-:Y:S02]  /*57b0*/  PRMT R224, RZ, 0x7610, R224 ;  /* 0x00007610ffe07816 */ /* 0x000fe400000000e0 */
[-C--:B0-----:R-:W-:Y:S02]  /*57c0*/  IADD3 R78, P2, PT, R2, R163.reuse, RZ ;  /* 0x000000a3024e7210 */ /* 0x081fe40007f5e0ff */
[----:B------:R0:W2:Y:S01]  /*57d0*/  @!P0 LDG.E.U16 R214, desc[UR8][R80.64] ;  /* 0x0000000850d68981 */ /* 0x0000a2000c1e1500 */
[----:B-1----:R-:W-:Y:S02]  /*57e0*/  IADD3 R56, P1, PT, R50, R163, RZ ;  /* 0x000000a332387210 */ /* 0x002fe40007f3e0ff */
[----:B------:R-:W-:Y:S01]  /*57f0*/  IMAD.X R79, R161, 0x1, R164, P2 ;  /* 0x00000001a14f7824 */ /* 0x000fe200010e06a4 */
[----:B------:R-:W-:-:S02]  /*5800*/  PRMT R223, RZ, 0x7610, R223 ;  /* 0x00007610ffdf7816 */ /* 0x000fc400000000df */
[----:B------:R-:W-:Y:S02]  /*5810*/  IMAD.X R57, R37, 0x1, R164, P1 ;  /* 0x0000000125397824 */ /* 0x000fe400008e06a4 */
[----:B------:R1:W2:Y:S01]  /*5820*/  @!P0 LDG.E.U16 R224, desc[UR8][R78.64] ;  /* 0x000000084ee08981 */ /* 0x0002a2000c1e1500 */
[-C--:B0-----:R-:W-:Y:S02]  /*5830*/  IADD3 R80, P1, PT, R98, R163.reuse, RZ ;  /* 0x000000a362507210 */ /* 0x081fe40007f3e0ff */
[----:B------:R-:W-:Y:S01]  /*5840*/  PRMT R221, RZ, 0x7610, R221 ;  /* 0x00007610ffdd7816 */ /* 0x000fe200000000dd */
[----:B------:R0:W2:Y:S01]  /*5850*/  @!P0 LDG.E.U16 R223, desc[UR8][R56.64] ;  /* 0x0000000838df8981 */ /* 0x0000a2000c1e1500 */
[----:B------:R-:W-:Y:S02]  /*5860*/  IADD3.X R81, PT, PT, R53, R164, RZ, P1, !PT ;  /* 0x000000a435517210 */ /* 0x000fe40000ffe4ff */
[----:B-1----:R-:W-:-:S03]  /*5870*/  IADD3 R78, P2, PT, R20, R163, RZ ;  /* 0x000000a3144e7210 */ /* 0x002fc60007f5e0ff */
[----:B------:R1:W2:Y:S01]  /*5880*/  @!P0 LDG.E.U16 R221, desc[UR8][R80.64] ;  /* 0x0000000850dd8981 */ /* 0x0002a2000c1e1500 */
[----:B0-----:R-:W-:Y:S01]  /*5890*/  IADD3 R56, P1, PT, R4, R163, RZ ;  /* 0x000000a304387210 */ /* 0x001fe20007f3e0ff */
[----:B------:R-:W-:Y:S01]  /*58a0*/  IMAD.X R79, R7, 0x1, R164, P2 ;  /* 0x00000001074f7824 */ /* 0x000fe200010e06a4 */
[----:B------:R-:W-:-:S03]  /*58b0*/  PRMT R216, RZ, 0x7610, R216 ;  /* 0x00007610ffd87816 */ /* 0x000fc600000000d8 */
[----:B------:R-:W-:Y:S01]  /*58c0*/  IMAD.X R57, R160, 0x1, R164, P1 ;  /* 0x00000001a0397824 */ /* 0x000fe200008e06a4 */
[----:B-1----:R-:W-:Y:S02]  /*58d0*/  IADD3 R80, P2, PT, R36, R163, RZ ;  /* 0x000000a324507210 */ /* 0x002fe40007f5e0ff */
[----:B------:R-:W-:Y:S02]  /*58e0*/  PRMT R206, RZ, 0x7610, R206 ;  /* 0x00007610ffce7816 */ /* 0x000fe400000000ce */
[----:B------:R0:W2:Y:S01]  /*58f0*/  @!P0 LDG.E.U16 R216, desc[UR8][R56.64] ;  /* 0x0000000838d88981 */ /* 0x0000a2000c1e1500 */
[----:B------:R-:W-:Y:S01]  /*5900*/  IMAD.X R81, R23, 0x1, R164, P2 ;  /* 0x0000000117517824 */ /* 0x000fe200010e06a4 */
[----:B------:R-:W-:Y:S02]  /*5910*/  PRMT R215, RZ, 0x7610, R215 ;  /* 0x00007610ffd77816 */ /* 0x000fe400000000d7 */
[----:B------:R1:W2:Y:S01]  /*5920*/  @!P0 LDG.E.U16 R206, desc[UR8][R78.64] ;  /* 0x000000084ece8981 */ /* 0x0002a2000c1e1500 */
[----:B------:R-:W-:-:S02]  /*5930*/  PRMT R198, RZ, 0x7610, R198 ;  /* 0x00007610ffc67816 */ /* 0x000fc400000000c6 */
[----:B------:R-:W-:Y:S01]  /*5940*/  PRMT R213, RZ, 0x7610, R213 ;  /* 0x00007610ffd57816 */ /* 0x000fe200000000d5 */
[----:B------:R3:W2:Y:S01]  /*5950*/  @!P0 LDG.E.U16 R215, desc[UR8][R80.64] ;  /* 0x0000000850d78981 */ /* 0x0006a2000c1e1500 */
[----:B0-----:R-:W-:-:S04]  /*5960*/  IADD3 R56, P2, PT, R22, R163, RZ ;  /* 0x000000a316387210 */ /* 0x001fc80007f5e0ff */
[----:B------:R-:W-:Y:S02]  /*5970*/  IADD3.X R57, PT, PT, R9, R164, RZ, P2, !PT ;  /* 0x000000a409397210 */ /* 0x000fe400017fe4ff */
[----:B-1----:R-:W-:-:S03]  /*5980*/  IADD3 R78, P1, PT, R52, R163, RZ ;  /* 0x000000a3344e7210 */ /* 0x002fc60007f3e0ff */
[----:B------:R0:W2:Y:S02]  /*5990*/  @!P0 LDG.E.U16 R198, desc[UR8][R56.64] ;  /* 0x0000000838c68981 */ /* 0x0000a4000c1e1500 */
[--C-:B------:R-:W-:Y:S01]  /*59a0*/  IMAD.X R79, R39, 0x1, R164.reuse, P1 ;  /* 0x00000001274f7824 */ /* 0x100fe200008e06a4 */
[-C--:B---3--:R-:W-:Y:S02]  /*59b0*/  IADD3 R80, P1, PT, R6, R163.reuse, RZ ;  /* 0x000000a306507210 */ /* 0x088fe40007f3e0ff */
[----:B------:R-:W-:Y:S02]  /*59c0*/  PRMT R207, RZ, 0x7610, R207 ;  /* 0x00007610ffcf7816 */ /* 0x000fe400000000cf */
[----:B------:R1:W3:Y:S01]  /*59d0*/  @!P0 LDG.E.U16 R213, desc[UR8][R78.64] ;  /* 0x000000084ed58981 */ /* 0x0002e2000c1e1500 */
[----:B0-----:R-:W-:Y:S01]  /*59e0*/  IADD3 R56, P2, PT, R38, R163, RZ ;  /* 0x000000a326387210 */ /* 0x001fe20007f5e0ff */
[----:B------:R-:W-:-:S04]  /*59f0*/  IMAD.X R81, R159, 0x1, R164, P1 ;  /* 0x000000019f517824 */ /* 0x000fc800008e06a4 */
[--C-:B------:R-:W-:Y:S01]  /*5a00*/  IMAD.X R57, R25, 0x1, R164.reuse, P2 ;  /* 0x0000000119397824 */ /* 0x100fe200010e06a4 */
[----:B-1----:R-:W-:Y:S02]  /*5a10*/  IADD3 R78, P1, PT, R54, R163, RZ ;  /* 0x000000a3364e7210 */ /* 0x002fe40007f3e0ff */
[----:B------:R-:W-:Y:S02]  /*5a20*/  PRMT R205, RZ, 0x7610, R205 ;  /* 0x00007610ffcd7816 */ /* 0x000fe400000000cd */
[----:B------:R0:W2:Y:S01]  /*5a30*/  @!P0 LDG.E.U16 R207, desc[UR8][R56.64] ;  /* 0x0000000838cf8981 */ /* 0x0000a2000c1e1500 */
[----:B------:R-:W-:Y:S01]  /*5a40*/  IMAD.X R79, R41, 0x1, R164, P1 ;  /* 0x00000001294f7824 */ /* 0x000fe200008e06a4 */
[----:B------:R-:W-:-:S04]  /*5a50*/  PRMT R190, RZ, 0x7610, R190 ;  /* 0x00007610ffbe7816 */ /* 0x000fc800000000be */
[----:B------:R1:W2:Y:S01]  /*5a60*/  @!P0 LDG.E.U16 R205, desc[UR8][R78.64] ;  /* 0x000000084ecd8981 */ /* 0x0002a2000c1e1500 */
[----:B0-----:R-:W-:-:S05]  /*5a70*/  IADD3 R56, P1, PT, R24, R163, RZ ;  /* 0x000000a318387210 */ /* 0x001fca0007f3e0ff */
[----:B------:R-:W-:Y:S01]  /*5a80*/  IMAD.X R57, R11, 0x1, R164, P1 ;  /* 0x000000010b397824 */ /* 0x000fe200008e06a4 */
[----:B-1----:R-:W-:-:S04]  /*5a90*/  IADD3 R78, P1, PT, R8, R163, RZ ;  /* 0x000000a3084e7210 */ /* 0x002fc80007f3e0ff */
[----:B------:R0:W2:Y:S01]  /*5aa0*/  @!P0 LDG.E.U16 R190, desc[UR8][R56.64] ;  /* 0x0000000838be8981 */ /* 0x0000a2000c1e1500 */
[----:B------:R-:W-:Y:S02]  /*5ab0*/  IADD3.X R79, PT, PT, R158, R164, RZ, P1, !PT ;  /* 0x000000a49e4f7210 */ /* 0x000fe40000ffe4ff */
[----:B------:R-:W-:Y:S02]  /*5ac0*/  PRMT R199, RZ, 0x7610, R199 ;  /* 0x00007610ffc77816 */ /* 0x000fe400000000c7 */
[----:B0-----:R-:W-:-:S05]  /*5ad0*/  IADD3 R56, P1, PT, R40, R163, RZ ;  /* 0x000000a328387210 */ /* 0x001fca0007f3e0ff */
[----:B------:R-:W-:-:S05]  /*5ae0*/  IMAD.X R57, R27, 0x1, R164, P1 ;  /* 0x000000011b397824 */ /* 0x000fca00008e06a4 */
[----:B------:R0:W2:Y:S01]  /*5af0*/  @!P0 LDG.E.U16 R199, desc[UR8][R56.64] ;  /* 0x0000000838c78981 */ /* 0x0000a2000c1e1500 */
[----:B------:R-:W-:Y:S02]  /*5b00*/  PRMT R197, RZ, 0x7610, R197 ;  /* 0x00007610ffc57816 */ /* 0x000fe400000000c5 */
[----:B0-----:R-:W-:Y:S02]  /*5b10*/  IADD3 R56, P1, PT, R88, R163, RZ ;  /* 0x000000a358387210 */ /* 0x001fe40007f3e0ff */
[----:B------:R-:W-:-:S03]  /*5b20*/  PRMT R200, RZ, 0x7610, R200 ;  /* 0x00007610ffc87816 */ /* 0x000fc600000000c8 */
[----:B------:R-:W-:-:S03]  /*5b30*/  IMAD.X R57, R43, 0x1, R164, P1 ;  /* 0x000000012b397824 */ /* 0x000fc600008e06a4 */
[----:B------:R0:W2:Y:S04]  /*5b40*/  @!P0 LDG.E.U16 R200, desc[UR8][R78.64] ;  /* 0x000000084ec88981 */ /* 0x0000a8000c1e1500 */
[----:B------:R1:W2:Y:S01]  /*5b50*/  @!P0 LDG.E.U16 R197, desc[UR8][R56.64] ;  /* 0x0000000838c58981 */ /* 0x0002a2000c1e1500 */
[----:B0-----:R-:W-:Y:S02]  /*5b60*/  PRMT R79, RZ, 0x7610, R79 ;  /* 0x00007610ff4f7816 */ /* 0x001fe4000000004f */
[----:B-1----:R-:W-:-:S05]  /*5b70*/  IADD3 R56, P1, PT, R10, R163, RZ ;  /* 0x000000a30a387210 */ /* 0x002fca0007f3e0ff */
[----:B------:R-:W-:-:S05]  /*5b80*/  IMAD.X R57, R157, 0x1, R164, P1 ;  /* 0x000000019d397824 */ /* 0x000fca00008e06a4 */
[----:B------:R0:W3:Y:S01]  /*5b90*/  @!P0 LDG.E.U16 R79, desc[UR8][R56.64] ;  /* 0x00000008384f8981 */ /* 0x0000e2000c1e1500 */
[----:B------:R-:W-:Y:S02]  /*5ba0*/  PRMT R192, RZ, 0x7610, R192 ;  /* 0x00007610ffc07816 */ /* 0x000fe400000000c0 */
[----:B0-----:R-:W-:-:S05]  /*5bb0*/  IADD3 R56, P1, PT, R26, R163, RZ ;  /* 0x000000a31a387210 */ /* 0x001fca0007f3e0ff */
[----:B------:R-:W-:Y:S01]  /*5bc0*/  IMAD.X R57, R13, 0x1, R164, P1 ;  /* 0x000000010d397824 */ /* 0x000fe200008e06a4 */
[----:B------:R-:W-:-:S04]  /*5bd0*/  PRMT R191, RZ, 0x7610, R191 ;  /* 0x00007610ffbf7816 */ /* 0x000fc800000000bf */
[----:B------:R0:W3:Y:S02]  /*5be0*/  @!P0 LDG.E.U16 R192, desc[UR8][R56.64] ;  /* 0x0000000838c08981 */ /* 0x0000e4000c1e1500 */
[----:B0-----:R-:W-:-:S04]  /*5bf0*/  IADD3 R56, P1, PT, R42, R163, RZ ;  /* 0x000000a32a387210 */ /* 0x001fc80007f3e0ff */
[----:B------:R-:W-:-:S05]  /*5c00*/  IADD3.X R57, PT, PT, R29, R164, RZ, P1, !PT ;  /* 0x000000a41d397210 */ /* 0x000fca0000ffe4ff */
[----:B------:R0:W3:Y:S01]  /*5c10*/  @!P0 LDG.E.U16 R191, desc[UR8][R56.64] ;  /* 0x0000000838bf8981 */ /* 0x0000e2000c1e1500 */
[----:B------:R-:W-:Y:S02]  /*5c20*/  PRMT R189, RZ, 0x7610, R189 ;  /* 0x00007610ffbd7816 */ /* 0x000fe400000000bd */
[----:B0-----:R-:W-:-:S05]  /*5c30*/  IADD3 R56, P1, PT, R90, R163, RZ ;  /* 0x000000a35a387210 */ /* 0x001fca0007f3e0ff */
[----:B------:R-:W-:-:S05]  /*5c40*/  IMAD.X R57, R45, 0x1, R164, P1 ;  /* 0x000000012d397824 */ /* 0x000fca00008e06a4 */
[----:B------:R0:W3:Y:S01]  /*5c50*/  @!P0 LDG.E.U16 R189, desc[UR8][R56.64] ;  /* 0x0000000838bd8981 */ /* 0x0000e2000c1e1500 */
[----:B------:R-:W-:Y:S02]  /*5c60*/  PRMT R63, RZ, 0x7610, R63 ;  /* 0x00007610ff3f7816 */ /* 0x000fe4000000003f */
[----:B0-----:R-:W-:Y:S02]  /*5c70*/  IADD3 R56, P1, PT, R12, R163, RZ ;  /* 0x000000a30c387210 */ /* 0x001fe40007f3e0ff */
[----:B------:R-:W-:-:S03]  /*5c80*/  PRMT R208, RZ, 0x7610, R208 ;  /* 0x00007610ffd07816 */ /* 0x000fc600000000d0 */
[----:B------:R-:W-:-:S03]  /*5c90*/  IMAD.X R57, R155, 0x1, R164, P1 ;  /* 0x000000019b397824 */ /* 0x000fc600008e06a4 */
[----:B------:R0:W3:Y:S04]  /*5ca0*/  @!P0 LDG.E.U16 R208, desc[UR8][R80.64] ;  /* 0x0000000850d08981 */ /* 0x0000e8000c1e1500 */
[----:B------:R1:W3:Y:S01]  /*5cb0*/  @!P0 LDG.E.U16 R63, desc[UR8][R56.64] ;  /* 0x00000008383f8981 */ /* 0x0002e2000c1e1500 */
[----:B0-----:R-:W-:Y:S02]  /*5cc0*/  PRMT R81, RZ, 0x7610, R81 ;  /* 0x00007610ff517816 */ /* 0x001fe40000000051 */
[----:B-1----:R-:W-:-:S05]  /*5cd0*/  IADD3 R56, P1, PT, R28, R163, RZ ;  /* 0x000000a31c387210 */ /* 0x002fca0007f3e0ff */
[----:B------:R-:W-:Y:S01]  /*5ce0*/  IMAD.X R57, R15, 0x1, R164, P1 ;  /* 0x000000010f397824 */ /* 0x000fe200008e06a4 */
[----:B------:R-:W0:Y:S04]  /*5cf0*/  S2R R230, SR_TID.X ;  /* 0x0000000000e67919 */ /* 0x000e280000002100 */
[----:B------:R1:W3:Y:S01]  /*5d00*/  @!P0 LDG.E.U16 R81, desc[UR8][R56.64] ;  /* 0x0000000838518981 */ /* 0x0002e2000c1e1500 */
[----:B------:R-:W-:Y:S02]  /*5d10*/  PRMT R80, RZ, 0x7610, R80 ;  /* 0x00007610ff507816 */ /* 0x000fe40000000050 */
[----:B-1----:R-:W-:-:S05]  /*5d20*/  IADD3 R56, P1, PT, R44, R163, RZ ;  /* 0x000000a32c387210 */ /* 0x002fca0007f3e0ff */
[----:B------:R-:W-:Y:S01]  /*5d30*/  IMAD.X R57, R31, 0x1, R164, P1 ;  /* 0x000000011f397824 */ /* 0x000fe200008e06a4 */
[----:B------:R-:W-:-:S04]  /*5d40*/  PRMT R78, RZ, 0x7610, R78 ;  /* 0x00007610ff4e7816 */ /* 0x000fc8000000004e */
[----:B------:R1:W3:Y:S02]  /*5d50*/  @!P0 LDG.E.U16 R80, desc[UR8][R56.64] ;  /* 0x0000000838508981 */ /* 0x0002e4000c1e1500 */
[----:B-1----:R-:W-:-:S04]  /*5d60*/  IADD3 R56, P1, PT, R92, R163, RZ ;  /* 0x000000a35c387210 */ /* 0x002fc80007f3e0ff */
[----:B------:R-:W-:-:S05]  /*5d70*/  IADD3.X R57, PT, PT, R47, R164, RZ, P1, !PT ;  /* 0x000000a42f397210 */ /* 0x000fca0000ffe4ff */
[----:B------:R1:W3:Y:S01]  /*5d80*/  @!P0 LDG.E.U16 R78, desc[UR8][R56.64] ;  /* 0x00000008384e8981 */ /* 0x0002e2000c1e1500 */
[----:B------:R-:W-:Y:S02]  /*5d90*/  PRMT R61, RZ, 0x7610, R61 ;  /* 0x00007610ff3d7816 */ /* 0x000fe4000000003d */
[----:B-1----:R-:W-:-:S05]  /*5da0*/  IADD3 R56, P1, PT, R14, R163, RZ ;  /* 0x000000a30e387210 */ /* 0x002fca0007f3e0ff */
[----:B------:R-:W-:Y:S01]  /*5db0*/  IMAD.X R57, R0, 0x1, R164, P1 ;  /* 0x0000000100397824 */ /* 0x000fe200008e06a4 */
[----:B------:R-:W1:Y:S04]  /*5dc0*/  S2UR UR6, SR_CgaCtaId ;  /* 0x00000000000679c3 */ /* 0x000e680000008800 */
[----:B------:R4:W3:Y:S01]  /*5dd0*/  @!P0 LDG.E.U16 R61, desc[UR8][R56.64] ;  /* 0x00000008383d8981 */ /* 0x0008e2000c1e1500 */
[----:B------:R-:W-:Y:S01]  /*5de0*/  SHF.R.S32.HI R73, RZ, 0x6, R72 ;  /* 0x00000006ff497819 */ /* 0x000fe20000011448 */
[C---:B0-----:R-:W-:Y:S02]  /*5df0*/  IMAD.SHL.U32 R84, R230.reuse, 0x20, RZ ;  /* 0x00000020e6547824 */ /* 0x041fe400078e00ff */
[----:B----4-:R-:W-:Y:S01]  /*5e00*/  IMAD.SHL.U32 R56, R230, 0x40, RZ ;  /* 0x00000040e6387824 */ /* 0x010fe200078e00ff */
[----:B------:R-:W-:-:S04]  /*5e10*/  SGXT R73, R73, 0x1 ;  /* 0x000000014949781a */ /* 0x000fc80000000200 */
[----:B------:R-:W-:Y:S02]  /*5e20*/  LOP3.LUT R57, R56, 0x1800, RZ, 0xc0, !PT ;  /* 0x0000180038397812 */ /* 0x000fe400078ec0ff */
[----:B------:R-:W-:Y:S01]  /*5e30*/  LOP3.LUT R56, R230, 0x7, RZ, 0xc0, !PT ;  /* 0x00000007e6387812 */ /* 0x000fe200078ec0ff */
[----:B------:R-:W-:Y:S01]  /*5e40*/  IMAD.SHL.U32 R235, R72, 0x2, RZ ;  /* 0x0000000248eb7824 */ /* 0x000fe200078e00ff */
[----:B------:R-:W-:Y:S01]  /*5e50*/  SHF.R.S32.HI R251, RZ, 0x2, R230 ;  /* 0x00000002fffb7819 */ /* 0x000fe200000114e6 */
[----:B------:R-:W0:Y:S01]  /*5e60*/  S2UR UR5, SR_CgaCtaId ;  /* 0x00000000000579c3 */ /* 0x000e220000008800 */
[----:B------:R-:W-:Y:S02]  /*5e70*/  LOP3.LUT R72, R84, 0x60, RZ, 0xc0, !PT ;  /* 0x0000006054487812 */ /* 0x000fe400078ec0ff */
[C---:B------:R-:W-:Y:S01]  /*5e80*/  LEA R86, R56.reuse, R57, 0x8 ;  /* 0x0000003938567211 */ /* 0x040fe200078e40ff */
[----:B------:R-:W-:Y:S01]  /*5e90*/  IMAD.SHL.U32 R56, R56, 0x10, RZ ;  /* 0x0000001038387824 */ /* 0x000fe200078e00ff */
[----:B------:R-:W-:Y:S01]  /*5ea0*/  LOP3.LUT R84, R73, 0x90, RZ, 0xc0, !PT ;  /* 0x0000009049547812 */ /* 0x000fe200078ec0ff */
[----:B------:R-:W-:Y:S01]  /*5eb0*/  IMAD.SHL.U32 R57, R230, 0x2, RZ ;  /* 0x00000002e6397824 */ /* 0x000fe200078e00ff */
[----:B------:R-:W-:-:S02]  /*5ec0*/  SGXT R251, R251, 0x1 ;  /* 0x00000001fbfb781a */ /* 0x000fc40000000200 */
[----:B------:R-:W-:Y:S02]  /*5ed0*/  LOP3.LUT R235, R84, 0x7e, R235, 0x78, !PT ;  /* 0x0000007e54eb7812 */ /* 0x000fe400078e78eb */
[----:B------:R-:W-:Y:S02]  /*5ee0*/  LOP3.LUT R84, R56, 0x30, R57, 0x78, !PT ;  /* 0x0000003038547812 */ /* 0x000fe400078e7839 */
[----:B------:R-:W-:Y:S02]  /*5ef0*/  LOP3.LUT R72, R72, 0x90, R251, 0xf8, !PT ;  /* 0x0000009048487812 */ /* 0x000fe400078ef8fb */
[----:B------:R-:W-:Y:S02]  /*5f00*/  IADD3 R56, P1, PT, R30, R163, RZ ;  /* 0x000000a31e387210 */ /* 0x000fe40007f3e0ff */
[----:B------:R-:W-:Y:S02]  /*5f10*/  LOP3.LUT R251, R72, 0x10, R57, 0x78, !PT ;  /* 0x0000001048fb7812 */ /* 0x000fe400078e7839 */
[----:B------:R-:W-:Y:S01]  /*5f20*/  PRMT R73, RZ, 0x7610, R73 ;  /* 0x00007610ff497816 */ /* 0x000fe20000000049 */
[----:B------:R-:W-:Y:S01]  /*5f30*/  IMAD.X R57, R17, 0x1, R164, P1 ;  /* 0x0000000111397824 */ /* 0x000fe200008e06a4 */
[----:B------:R-:W-:Y:S01]  /*5f40*/  UMOV UR4, 0x400 ;  /* 0x0000040000047882 */ /* 0x000fe20000000000 */
[----:B------:R-:W-:Y:S01]  /*5f50*/  SHF.L.U32 R72, R230, 0x4, RZ ;  /* 0x00000004e6487819 */ /* 0x000fe200000006ff */
[----:B-1----:R-:W-:-:S02]  /*5f60*/  ULEA UR6, UR6, UR4, 0x18 ;  /* 0x0000000406067291 */ /* 0x002fc4000f8ec0ff */
[----:B------:R1:W4:Y:S01]  /*5f70*/  @!P0 LDG.E.U16 R73, desc[UR8][R56.64] ;  /* 0x0000000838498981 */ /* 0x000322000c1e1500 */
[----:B------:R-:W-:Y:S01]  /*5f80*/  LOP3.LUT R72, R72, 0x100, RZ, 0xc0, !PT ;  /* 0x0000010048487812 */ /* 0x000fe200078ec0ff */
[----:B------:R-:W-:Y:S01]  /*5f90*/  IMAD.IADD R86, R86, 0x1, R84 ;  /* 0x0000000156567824 */ /* 0x000fe200078e0254 */
[----:B0-----:R-:W-:Y:S02]  /*5fa0*/  ULEA UR4, UR5, UR4, 0x18 ;  /* 0x0000000405047291 */ /* 0x001fe4000f8ec0ff */
[--C-:B------:R-:W-:Y:S02]  /*5fb0*/  IADD3 R84, PT, PT, R251, UR6, R72.reuse ;  /* 0x00000006fb547c10 */ /* 0x100fe4000fffe048 */
[----:B-1----:R-:W-:Y:S02]  /*5fc0*/  IADD3 R56, P1, PT, R46, R163, RZ ;  /* 0x000000a32e387210 */ /* 0x002fe40007f3e0ff */
[----:B------:R-:W-:-:S03]  /*5fd0*/  PRMT R72, RZ, 0x7610, R72 ;  /* 0x00007610ff487816 */ /* 0x000fc60000000048 */
[----:B------:R-:W-:Y:S01]  /*5fe0*/  IMAD.X R57, R33, 0x1, R164, P1 ;  /* 0x0000000121397824 */ /* 0x000fe200008e06a4 */
[----:B-----5:R0:W-:Y:S04]  /*5ff0*/  STS.U16 [R235+UR4+0x4000], R62 ;  /* 0x0040003eeb007988 */ /* 0x0201e80008000404 */
[----:B------:R1:W5:Y:S01]  /*6000*/  @!P0 LDG.E.U16 R72, desc[UR8][R56.64] ;  /* 0x0000000838488981 */ /* 0x000362000c1e1500 */
[----:B0-----:R-:W-:Y:S02]  /*6010*/  PRMT R62, RZ, 0x7610, R62 ;  /* 0x00007610ff3e7816 */ /* 0x001fe4000000003e */
[----:B-1----:R-:W-:-:S05]  /*6020*/  IADD3 R56, P1, PT, R94, R163, RZ ;  /* 0x000000a35e387210 */ /* 0x002fca0007f3e0ff */
[----:B------:R-:W-:-:S05]  /*6030*/  IMAD.X R57, R49, 0x1, R164, P1 ;  /* 0x0000000131397824 */ /* 0x000fca00008e06a4 */
[----:B------:R0:W4:Y:S02]  /*6040*/  @!P0 LDG.E.U16 R62, desc[UR8][R56.64] ;  /* 0x00000008383e8981 */ /* 0x000124000c1e1500 */
[----:B0-----:R-:W-:Y:S02]  /*6050*/  IMAD.MOV.U32 R56, RZ, RZ, R152 ;  /* 0x000000ffff387224 */ /* 0x001fe400078e0098 */
[----:B------:R-:W-:Y:S02]  /*6060*/  IMAD.MOV.U32 R57, RZ, RZ, R145 ;  /* 0x000000ffff397224 */ /* 0x000fe400078e0091 */
[----:B------:R-:W-:-:S04]  /*6070*/  IMAD.WIDE R56, R166, 0x2, R56 ;  /* 0x00000002a6387825 */ /* 0x000fc800078e0238 */
[----:B------:R-:W-:Y:S01]  /*6080*/  IMAD.MOV.U32 R145, RZ, RZ, R57 ;  /* 0x000000ffff917224 */ /* 0x000fe200078e0039 */
[----:B------:R-:W-:Y:S01]  /*6090*/  MOV R152, R56 ;  /* 0x0000003800987202 */ /* 0x000fe20000000f00 */
[----:B------:R-:W-:Y:S01]  /*60a0*/  IMAD.MOV.U32 R56, RZ, RZ, R150 ;  /* 0x000000ffff387224 */ /* 0x000fe200078e0096 */
[----:B------:R-:W-:-:S03]  /*60b0*/  MOV R57, R141 ;  /* 0x0000008d00397202 */ /* 0x000fc60000000f00 */
[----:B------:R-:W-:-:S04]  /*60c0*/  IMAD.WIDE R56, R166, 0x2, R56 ;  /* 0x00000002a6387825 */ /* 0x000fc800078e0238 */
[----:B------:R-:W-:Y:S02]  /*60d0*/  IMAD.MOV.U32 R150, RZ, RZ, R56 ;  /* 0x000000ffff967224 */ /* 0x000fe400078e0038 */
[----:B------:R-:W-:Y:S02]  /*60e0*/  IMAD.MOV.U32 R141, RZ, RZ, R57 ;  /* 0x000000ffff8d7224 */ /* 0x000fe400078e0039 */
[----:B------:R-:W-:Y:S02]  /*60f0*/  IMAD.MOV.U32 R56, RZ, RZ, R148 ;  /* 0x000000ffff387224 */ /* 0x000fe400078e0094 */
[----:B------:R-:W-:Y:S02]  /*6100*/  IMAD.MOV.U32 R57, RZ, RZ, R137 ;  /* 0x000000ffff397224 */ /* 0x000fe400078e0089 */
[----:B------:R-:W-:-:S04]  /*6110*/  IMAD.WIDE R56, R166, 0x2, R56 ;  /* 0x00000002a6387825 */ /* 0x000fc800078e0238 */
[----:B------:R-:W-:Y:S01]  /*6120*/  IMAD.MOV.U32 R148, RZ, RZ, R56 ;  /* 0x000000ffff947224 */ /* 0x000fe200078e0038 */
[----:B------:R-:W-:Y:S01]  /*6130*/  MOV R56, R146 ;  /* 0x0000009200387202 */ /* 0x000fe20000000f00 */
[----:B------:R-:W-:Y:S02]  /*6140*/  IMAD.MOV.U32 R137, RZ, RZ, R57 ;  /* 0x000000ffff897224 */ /* 0x000fe400078e0039 */
[----:B------:R-:W-:Y:S01]  /*6150*/  IMAD.MOV.U32 R57, RZ, RZ, R133 ;  /* 0x000000ffff397224 */ /* 0x000fe200078e0085 */
[----:B------:R-:W-:Y:S01]  /*6160*/  LOP3.LUT R230, R230, 0x7f, RZ, 0xc0, !PT ;  /* 0x0000007fe6e67812 */ /* 0x000fe200078ec0ff */
[----:B------:R-:W-:-:S04]  /*6170*/  IMAD.WIDE R56, R166, 0x2, R56 ;  /* 0x00000002a6387825 */ /* 0x000fc800078e0238 */
[----:B------:R-:W-:Y:S01]  /*6180*/  IMAD.SHL.U32 R230, R230, 0x2, RZ ;  /* 0x00000002e6e67824 */ /* 0x000fe200078e00ff */
[----:B------:R-:W-:Y:S01]  /*6190*/  MOV R133, R57 ;  /* 0x0000003900857202 */ /* 0x000fe20000000f00 */
[----:B------:R-:W-:Y:S01]  /*61a0*/  IMAD.SHL.U32 R57, R238, 0x2, RZ ;  /* 0x00000002ee397824 */ /* 0x000fe200078e00ff */
[----:B--2---:R0:W-:Y:S01]  /*61b0*/  STS.U16 [R235+UR4+0x4300], R58 ;  /* 0x0043003aeb007988 */ /* 0x0041e20008000404 */
[----:B------:R-:W-:Y:S01]  /*61c0*/  IMAD.MOV.U32 R146, RZ, RZ, R56 ;  /* 0x000000ffff927224 */ /* 0x000fe200078e0038 */
[C---:B------:R-:W-:Y:S02]  /*61d0*/  LOP3.LUT R56, R230.reuse, 0x10, RZ, 0x3c, !PT ;  /* 0x00000010e6387812 */ /* 0x040fe400078e3cff */
[----:B------:R-:W-:Y:S04]  /*61e0*/  STS.U16 [R235+UR4+0x4100], R60 ;  /* 0x0041003ceb007988 */ /* 0x000fe80008000404 */
[----:B------:R1:W-:Y:S01]  /*61f0*/  STS.U16 [R235+UR4+0x4200], R59 ;  /* 0x0042003beb007988 */ /* 0x0003e20008000404 */
[----:B0-----:R-:W-:-:S03]  /*6200*/  LOP3.LUT R58, R230, 0x20, RZ, 0x3c, !PT ;  /* 0x00000020e63a7812 */ /* 0x001fc600078e3cff */
[----:B------:R-:W-:Y:S04]  /*6210*/  STS.U16 [R235+UR4+0x4400], R249 ;  /* 0x004400f9eb007988 */ /* 0x000fe80008000404 */
[----:B------:R-:W-:Y:S04]  /*6220*/  STS.U16 [R235+UR4+0x4500], R248 ;  /* 0x004500f8eb007988 */ /* 0x000fe80008000404 */
[----:B------:R-:W-:Y:S01]  /*6230*/  STS.U16 [R235+UR4+0x4600], R247 ;  /* 0x004600f7eb007988 */ /* 0x000fe20008000404 */
[----:B-1----:R-:W-:-:S03]  /*6240*/  LOP3.LUT R59, R230, 0x40, RZ, 0x3c, !PT ;  /* 0x00000040e63b7812 */ /* 0x002fc600078e3cff */
[----:B------:R-:W-:Y:S04]  /*6250*/  STS.U16 [R235+UR4+0x4700], R246 ;  /* 0x004700f6eb007988 */ /* 0x000fe80008000404 */
        /* <DEDUP_REMOVED lines=11> */
[----:B------:R-:W-:Y:S04]  /*6310*/  STS.U16 [R57+UR4], R233 ;  /* 0x000000e939007988 */ /* 0x000fe80008000404 */
[----:B------:R-:W-:Y:S04]  /*6320*/  STS.U16 [R57+UR4+0x800], R222 ;  /* 0x000800de39007988 */ /* 0x000fe80008000404 */
[----:B------:R-:W-:Y:S04]  /*6330*/  STS.U16 [R57+UR4+0x1000], R232 ;  /* 0x001000e839007988 */ /* 0x000fe80008000404 */
[----:B------:R-:W-:Y:S04]  /*6340*/  STS.U16 [R57+UR4+0x1800], R231 ;  /* 0x001800e739007988 */ /* 0x000fe80008000404 */
[----:B------:R0:W-:Y:S04]  /*6350*/  STS.U16 [R57+UR4+0x2000], R229 ;  /* 0x002000e539007988 */ /* 0x0001e80008000404 */
[----:B------:R-:W-:Y:S04]  /*6360*/  STS.U16 [R56+UR4+0x2900], R228 ;  /* 0x002900e438007988 */ /* 0x000fe80008000404 */
[----:B------:R-:W-:Y:S01]  /*6370*/  STS.U16 [R56+UR4+0x3100], R227 ;  /* 0x003100e338007988 */ /* 0x000fe20008000404 */
[----:B0-----:R-:W-:-:S03]  /*6380*/  LOP3.LUT R57, R230, 0x30, RZ, 0x3c, !PT ;  /* 0x00000030e6397812 */ /* 0x001fc600078e3cff */
[----:B------:R-:W-:Y:S04]  /*6390*/  STS.U16 [R56+UR4+0x3900], R226 ;  /* 0x003900e238007988 */ /* 0x000fe80008000404 */
[----:B------:R-:W-:Y:S04]  /*63a0*/  STS.U16 [R56+UR4+0x1100], R225 ;  /* 0x001100e138007988 */ /* 0x000fe80008000404 */
        /* <DEDUP_REMOVED lines=12> */
[----:B---3--:R0:W-:Y:S04]  /*6470*/  STS.U16 [R58+UR4+0x1a00], R213 ;  /* 0x001a00d53a007988 */ /* 0x0081e80008000404 */
[----:B------:R-:W-:Y:S04]  /*6480*/  STS.U16 [R57+UR4+0x2300], R212 ;  /* 0x002300d439007988 */ /* 0x000fe80008000404 */
[----:B------:R-:W-:Y:S01]  /*6490*/  STS.U16 [R57+UR4+0x2b00], R211 ;  /* 0x002b00d339007988 */ /* 0x000fe20008000404 */
[----:B0-----:R-:W-:-:S02]  /*64a0*/  LOP3.LUT R58, R230, 0x60, RZ, 0x3c, !PT ;  /* 0x00000060e63a7812 */ /* 0x001fc400078e3cff */
[----:B------:R-:W-:Y:S01]  /*64b0*/  LOP3.LUT R230, R230, 0x70, RZ, 0x3c, !PT ;  /* 0x00000070e6e67812 */ /* 0x000fe200078e3cff */
        /* <DEDUP_REMOVED lines=33> */
[----:B------:R0:W-:Y:S04]  /*66d0*/  STS.U16 [R230+UR4+0x3f00], R74 ;  /* 0x003f004ae6007988 */ /* 0x0001e80008000404 */
[----:B------:R-:W-:Y:S04]  /*66e0*/  STS.U16 [R230+UR4+0x700], R61 ;  /* 0x0007003de6007988 */ /* 0x000fe80008000404 */
[----:B----4-:R-:W-:Y:S04]  /*66f0*/  STS.U16 [R230+UR4+0xf00], R73 ;  /* 0x000f0049e6007988 */ /* 0x010fe80008000404 */
[----:B-----5:R1:W-:Y:S04]  /*6700*/  STS.U16 [R230+UR4+0x1700], R72 ;  /* 0x00170048e6007988 */ /* 0x0203e80008000404 */
[----:B------:R-:W-:Y:S01]  /*6710*/  STS.U16 [R230+UR4+0x1f00], R62 ;  /* 0x001f003ee6007988 */ /* 0x000fe20008000404 */
[----:B------:R-:W-:Y:S01]  /*6720*/  BAR.SYNC.DEFER_BLOCKING 0x0 ;  /* 0x0000000000007b1d */ /* 0x000fe20000010000 */
[----:B0-----:R-:W-:-:S02]  /*6730*/  IMAD.MOV.U32 R74, RZ, RZ, R144 ;  /* 0x000000ffff4a7224 */ /* 0x001fc400078e0090 */
[----:B------:R-:W-:Y:S02]  /*6740*/  IMAD.MOV.U32 R75, RZ, RZ, R131 ;  /* 0x000000ffff4b7224 */ /* 0x000fe400078e0083 */
[----:B------:R-:W-:Y:S02]  /*6750*/  IMAD.MOV.U32 R76, RZ, RZ, R142 ;  /* 0x000000ffff4c7224 */ /* 0x000fe400078e008e */
[----:B------:R-:W-:Y:S02]  /*6760*/  IMAD.MOV.U32 R77, RZ, RZ, R129 ;  /* 0x000000ffff4d7224 */ /* 0x000fe400078e0081 */
[----:B------:R-:W-:-:S04]  /*6770*/  IMAD.WIDE R74, R166, 0x2, R74 ;  /* 0x00000002a64a7825 */ /* 0x000fc800078e024a */
[----:B------:R-:W-:Y:S01]  /*6780*/  IMAD.WIDE R76, R166, 0x2, R76 ;  /* 0x00000002a64c7825 */ /* 0x000fe200078e024c */
[----:B------:R-:W-:-:S03]  /*6790*/  MOV R144, R74 ;  /* 0x0000004a00907202 */ /* 0x000fc60000000f00 */
[----:B------:R-:W-:Y:S01]  /*67a0*/  IMAD.MOV.U32 R131, RZ, RZ, R75 ;  /* 0x000000ffff837224 */ /* 0x000fe200078e004b */
[----:B------:R-:W-:Y:S04]  /*67b0*/  LDSM.16.MT88.4 R60, [R84+0x4000] ;  /* 0x00400000543c783b */ /* 0x000fe80000004200 */
[----:B------:R-:W0:Y:S01]  /*67c0*/  LDSM.16.M88.4 R56, [R86+UR6] ;  /* 0x000000065638783b */ /* 0x000e220008000200 */
[----:B------:R-:W-:Y:S01]  /*67d0*/  MOV R75, R127 ;  /* 0x0000007f004b7202 */ /* 0x000fe20000000f00 */
[----:B------:R-:W-:Y:S02]  /*67e0*/  IMAD.MOV.U32 R74, RZ, RZ, R140 ;  /* 0x000000ffff4a7224 */ /* 0x000fe400078e008c */
[----:B-1----:R-:W-:Y:S02]  /*67f0*/  IMAD.MOV.U32 R72, RZ, RZ, R138 ;  /* 0x000000ffff487224 */ /* 0x002fe400078e008a */
[----:B------:R-:W-:-:S02]  /*6800*/  IMAD.MOV.U32 R73, RZ, RZ, R125 ;  /* 0x000000ffff497224 */ /* 0x000fc400078e007d */
[----:B------:R-:W-:Y:S02]  /*6810*/  IMAD.MOV.U32 R142, RZ, RZ, R76 ;  /* 0x000000ffff8e7224 */ /* 0x000fe400078e004c */
[----:B------:R-:W-:Y:S02]  /*6820*/  IMAD.MOV.U32 R129, RZ, RZ, R77 ;  /* 0x000000ffff817224 */ /* 0x000fe400078e004d */
[----:B------:R-:W-:Y:S02]  /*6830*/  IMAD.MOV.U32 R78, RZ, RZ, R134 ;  /* 0x000000ffff4e7224 */ /* 0x000fe400078e0086 */
[----:B------:R-:W-:Y:S02]  /*6840*/  IMAD.MOV.U32 R79, RZ, RZ, R121 ;  /* 0x000000ffff4f7224 */ /* 0x000fe400078e0079 */
[----:B------:R-:W-:Y:S02]  /*6850*/  IMAD.MOV.U32 R76, RZ, RZ, R132 ;  /* 0x000000ffff4c7224 */ /* 0x000fe400078e0084 */
[----:B------:R-:W-:-:S02]  /*6860*/  IMAD.MOV.U32 R77, RZ, RZ, R119 ;  /* 0x000000ffff4d7224 */ /* 0x000fc400078e0077 */
[----:B------:R-:W-:-:S04]  /*6870*/  IMAD.WIDE R74, R166, 0x2, R74 ;  /* 0x00000002a64a7825 */ /* 0x000fc800078e024a */
[----:B------:R-:W-:Y:S01]  /*6880*/  IMAD.WIDE R72, R166, 0x2, R72 ;  /* 0x00000002a6487825 */ /* 0x000fe200078e0248 */
[----:B------:R-:W-:-:S03]  /*6890*/  MOV R140, R74 ;  /* 0x0000004a008c7202 */ /* 0x000fc60000000f00 */
[----:B------:R-:W-:-:S04]  /*68a0*/  IMAD.WIDE R78, R166, 0x2, R78 ;  /* 0x00000002a64e7825 */ /* 0x000fc800078e024e */
[----:B------:R-:W-:-:S04]  /*68b0*/  IMAD.WIDE R76, R166, 0x2, R76 ;  /* 0x00000002a64c7825 */ /* 0x000fc800078e024c */
[----:B------:R-:W-:Y:S02]  /*68c0*/  IMAD.MOV.U32 R127, RZ, RZ, R75 ;  /* 0x000000ffff7f7224 */ /* 0x000fe400078e004b */
[----:B------:R-:W-:Y:S02]  /*68d0*/  IMAD.MOV.U32 R138, RZ, RZ, R72 ;  /* 0x000000ffff8a7224 */ /* 0x000fe400078e0048 */
[----:B------:R-:W-:Y:S01]  /*68e0*/  IMAD.MOV.U32 R125, RZ, RZ, R73 ;  /* 0x000000ffff7d7224 */ /* 0x000fe200078e0049 */
[----:B------:R-:W-:Y:S01]  /*68f0*/  MOV R119, R77 ;  /* 0x0000004d00777202 */ /* 0x000fe20000000f00 */
[----:B------:R-:W1:Y:S01]  /*6900*/  LDSM.16.M88.4 R72, [R86+UR6+0x2000] ;  /* 0x002000065648783b */ /* 0x000e620008000200 */
[----:B------:R-:W-:Y:S02]  /*6910*/  IMAD.MOV.U32 R134, RZ, RZ, R78 ;  /* 0x000000ffff867224 */ /* 0x000fe400078e004e */
[----:B------:R-:W-:Y:S02]  /*6920*/  IMAD.MOV.U32 R121, RZ, RZ, R79 ;  /* 0x000000ffff797224 */ /* 0x000fe400078e004f */
[----:B------:R-:W-:-:S02]  /*6930*/  IMAD.MOV.U32 R132, RZ, RZ, R76 ;  /* 0x000000ffff847224 */ /* 0x000fc400078e004c */
[----:B------:R-:W2:Y:S01]  /*6940*/  LDSM.16.MT88.4 R76, [R84+0x4200] ;  /* 0x00420000544c783b */ /* 0x000ea20000004200 */
[----:B------:R-:W-:Y:S01]  /*6950*/  MOV R81, R123 ;  /* 0x0000007b00517202 */ /* 0x000fe20000000f00 */
[----:B------:R-:W-:-:S04]  /*6960*/  IMAD.MOV.U32 R80, RZ, RZ, R136 ;  /* 0x000000ffff507224 */ /* 0x000fc800078e0088 */
[----:B------:R-:W-:Y:S01]  /*6970*/  IMAD.WIDE R80, R166, 0x2, R80 ;  /* 0x00000002a6507825 */ /* 0x000fe200078e0250 */
[----:B0-----:R-:W-:Y:S03]  /*6980*/  HMMA.16816.F32 R68, R60, R56, R68 ;  /* 0x000000383c44723c */ /* 0x001fe60000001844 */
[----:B------:R-:W-:Y:S01]  /*6990*/  IMAD.MOV.U32 R123, RZ, RZ, R81 ;  /* 0x000000ffff7b7224 */ /* 0x000fe200078e0051 */
[----:B------:R-:W-:Y:S01]  /*69a0*/  MOV R136, R80 ;  /* 0x0000005000887202 */ /* 0x000fe20000000f00 */
[----:B------:R-:W-:Y:S01]  /*69b0*/  IMAD.MOV.U32 R82, RZ, RZ, R128 ;  /* 0x000000ffff527224 */ /* 0x000fe200078e0080 */
[----:B------:R-:W-:Y:S01]  /*69c0*/  MOV R80, R126 ;  /* 0x0000007e00507202 */ /* 0x000fe20000000f00 */
[----:B------:R-:W-:Y:S02]  /*69d0*/  IMAD.MOV.U32 R83, RZ, RZ, R115 ;  /* 0x000000ffff537224 */ /* 0x000fe400078e0073 */
[----:B------:R-:W-:-:S02]  /*69e0*/  IMAD.MOV.U32 R81, RZ, RZ, R113 ;  /* 0x000000ffff517224 */ /* 0x000fc400078e0071 */
[----:B------:R-:W-:Y:S02]  /*69f0*/  IMAD.MOV.U32 R56, RZ, RZ, R120 ;  /* 0x000000ffff387224 */ /* 0x000fe400078e0078 */
[----:B------:R-:W-:Y:S02]  /*6a00*/  IMAD.MOV.U32 R57, RZ, RZ, R107 ;  /* 0x000000ffff397224 */ /* 0x000fe400078e006b */
[----:B------:R-:W-:-:S04]  /*6a10*/  IMAD.WIDE R82, R166, 0x2, R82 ;  /* 0x00000002a6527825 */ /* 0x000fc800078e0252 */
[----:B------:R-:W-:-:S04]  /*6a20*/  IMAD.WIDE R80, R166, 0x2, R80 ;  /* 0x00000002a6507825 */ /* 0x000fc800078e0250 */
[----:B------:R-:W-:Y:S01]  /*6a30*/  IMAD.WIDE R56, R166, 0x2, R56 ;  /* 0x00000002a6387825 */ /* 0x000fe200078e0238 */
[----:B------:R-:W-:-:S03]  /*6a40*/  MOV R115, R83 ;  /* 0x0000005300737202 */ /* 0x000fc60000000f00 */
[----:B------:R-:W-:Y:S01]  /*6a50*/  IMAD.MOV.U32 R126, RZ, RZ, R80 ;  /* 0x000000ffff7e7224 */ /* 0x000fe200078e0050 */
[----:B------:R-:W-:Y:S01]  /*6a60*/  MOV R80, R122 ;  /* 0x0000007a00507202 */ /* 0x000fe20000000f00 */
[----:B------:R-:W-:Y:S02]  /*6a70*/  IMAD.MOV.U32 R128, RZ, RZ, R82 ;  /* 0x000000ffff807224 */ /* 0x000fe400078e0052 */
[----:B------:R-:W-:Y:S02]  /*6a80*/  IMAD.MOV.U32 R113, RZ, RZ, R81 ;  /* 0x000000ffff717224 */ /* 0x000fe400078e0051 */
[----:B------:R-:W-:Y:S01]  /*6a90*/  IMAD.MOV.U32 R107, RZ, RZ, R57 ;  /* 0x000000ffff6b7224 */ /* 0x000fe200078e0039 */
[----:B------:R-:W-:Y:S01]  /*6aa0*/  MOV R57, R101 ;  /* 0x0000006500397202 */ /* 0x000fe20000000f00 */
[----:B------:R-:W-:Y:S02]  /*6ab0*/  IMAD.MOV.U32 R82, RZ, RZ, R124 ;  /* 0x000000ffff527224 */ /* 0x000fe400078e007c */
[----:B------:R-:W-:-:S02]  /*6ac0*/  IMAD.MOV.U32 R83, RZ, RZ, R111 ;  /* 0x000000ffff537224 */ /* 0x000fc400078e006f */
[----:B------:R-:W-:Y:S02]  /*6ad0*/  IMAD.MOV.U32 R81, RZ, RZ, R109 ;  /* 0x000000ffff517224 */ /* 0x000fe400078e006d */
[----:B------:R-:W-:Y:S02]  /*6ae0*/  IMAD.MOV.U32 R120, RZ, RZ, R56 ;  /* 0x000000ffff787224 */ /* 0x000fe400078e0038 */
[----:B------:R-:W-:Y:S01]  /*6af0*/  IMAD.MOV.U32 R56, RZ, RZ, R114 ;  /* 0x000000ffff387224 */ /* 0x000fe200078e0072 */
[----:B------:R-:W-:Y:S01]  /*6b00*/  LOP3.LUT R85, R86, 0x40, RZ, 0x3c, !PT ;  /* 0x0000004056557812 */ /* 0x000fe200078e3cff */
[----:B------:R-:W-:-:S04]  /*6b10*/  IMAD.WIDE R82, R166, 0x2, R82 ;  /* 0x00000002a6527825 */ /* 0x000fc800078e0252 */
[----:B------:R-:W-:-:S04]  /*6b20*/  IMAD.WIDE R80, R166, 0x2, R80 ;  /* 0x00000002a6507825 */ /* 0x000fc800078e0250 */
[----:B------:R-:W-:Y:S01]  /*6b30*/  IMAD.WIDE R56, R166, 0x2, R56 ;  /* 0x00000002a6387825 */ /* 0x000fe200078e0238 */
[----:B------:R-:W-:Y:S01]  /*6b40*/  MOV R111, R83 ;  /* 0x00000053006f7202 */ /* 0x000fe20000000f00 */
[----:B-1----:R-:W-:Y:S01]  /*6b50*/  HMMA.16816.F32 R64, R60, R72, R64 ;  /* 0x000000483c40723c */ /* 0x002fe20000001840 */
[----:B------:R-:W-:Y:S01]  /*6b60*/  LDSM.16.MT88.4 R60, [R84+0x4400] ;  /* 0x00440000543c783b */ /* 0x000fe20000004200 */
[----:B------:R-:W-:Y:S01]  /*6b70*/  IMAD.MOV.U32 R124, RZ, RZ, R82 ;  /* 0x000000ffff7c7224 */ /* 0x000fe200078e0052 */
[----:B------:R-:W-:Y:S01]  /*6b80*/  MOV R114, R56 ;  /* 0x0000003800727202 */ /* 0x000fe20000000f00 */
[----:B------:R-:W-:Y:S02]  /*6b90*/  IMAD.MOV.U32 R122, RZ, RZ, R80 ;  /* 0x000000ffff7a7224 */ /* 0x000fe400078e0050 */
[----:B------:R-:W-:Y:S02]  /*6ba0*/  IMAD.MOV.U32 R109, RZ, RZ, R81 ;  /* 0x000000ffff6d7224 */ /* 0x000fe400078e0051 */
[----:B------:R-:W0:Y:S01]  /*6bb0*/  LDSM.16.M88.4 R80, [R85+UR6] ;  /* 0x000000065550783b */ /* 0x000e220008000200 */
[----:B------:R-:W-:-:S02]  /*6bc0*/  IMAD.MOV.U32 R101, RZ, RZ, R57 ;  /* 0x000000ffff657224 */ /* 0x000fc400078e0039 */
[----:B------:R-:W-:Y:S01]  /*6bd0*/  IMAD.MOV.U32 R72, RZ, RZ, R116 ;  /* 0x000000ffff487224 */ /* 0x000fe200078e0074 */
[----:B--2---:R-:W-:Y:S01]  /*6be0*/  HMMA.16816.F32 R56, R76, R58, R68 ;  /* 0x0000003a4c38723c */ /* 0x004fe20000001844 */
[----:B------:R-:W-:Y:S01]  /*6bf0*/  IMAD.MOV.U32 R73, RZ, RZ, R103 ;  /* 0x000000ffff497224 */ /* 0x000fe200078e0067 */
[----:B------:R-:W1:Y:S01]  /*6c00*/  LDSM.16.M88.4 R68, [R85+UR6+0x2000] ;  /* 0x002000065544783b */ /* 0x000e620008000200 */
[----:B------:R-:W-:-:S04]  /*6c10*/  IMAD.WIDE R72, R166, 0x2, R72 ;  /* 0x00000002a6487825 */ /* 0x000fc800078e0248 */
[----:B------:R-:W-:Y:S02]  /*6c20*/  IMAD.MOV.U32 R116, RZ, RZ, R72 ;  /* 0x000000ffff747224 */ /* 0x000fe400078e0048 */
[----:B------:R-:W-:Y:S02]  /*6c30*/  IMAD.MOV.U32 R103, RZ, RZ, R73 ;  /* 0x000000ffff677224 */ /* 0x000fe400078e0049 */
[----:B------:R-:W-:Y:S02]  /*6c40*/  IMAD.MOV.U32 R72, RZ, RZ, R108 ;  /* 0x000000ffff487224 */ /* 0x000fe400078e006c */
[----:B------:R-:W-:Y:S02]  /*6c50*/  IMAD.MOV.U32 R73, RZ, RZ, R95 ;  /* 0x000000ffff497224 */ /* 0x000fe400078e005f */
[----:B------:R-:W-:Y:S01]  /*6c60*/  IMAD.WIDE R72, R166, 0x2, R72 ;  /* 0x00000002a6487825 */ /* 0x000fe200078e0248 */
[----:B------:R-:W-:Y:S03]  /*6c70*/  HMMA.16816.F32 R64, R76, R74, R64 ;  /* 0x0000004a4c40723c */ /* 0x000fe60000001840 */
[----:B------:R-:W-:-:S02]  /*6c80*/  IMAD.MOV.U32 R108, RZ, RZ, R72 ;  /* 0x000000ffff6c7224 */ /* 0x000fc400078e0048 */
[----:B------:R-:W-:Y:S02]  /*6c90*/  IMAD.MOV.U32 R95, RZ, RZ, R73 ;  /* 0x000000ffff5f7224 */ /* 0x000fe400078e0049 */
[----:B------:R-:W2:Y:S01]  /*6ca0*/  LDSM.16.MT88.4 R72, [R84+0x4600] ;  /* 0x004600005448783b */ /* 0x000ea20000004200 */
[----:B------:R-:W-:Y:S02]  /*6cb0*/  IMAD.MOV.U32 R76, RZ, RZ, R102 ;  /* 0x000000ffff4c7224 */ /* 0x000fe400078e0066 */
[----:B------:R-:W-:Y:S02]  /*6cc0*/  IMAD.MOV.U32 R77, RZ, RZ, R89 ;  /* 0x000000ffff4d7224 */ /* 0x000fe400078e0059 */
[----:B------:R-:W-:Y:S02]  /*6cd0*/  IMAD.MOV.U32 R78, RZ, RZ, R104 ;  /* 0x000000ffff4e7224 */ /* 0x000fe400078e0068 */
[----:B------:R-:W-:Y:S02]  /*6ce0*/  IMAD.MOV.U32 R79, RZ, RZ, R91 ;  /* 0x000000ffff4f7224 */ /* 0x000fe400078e005b */
[----:B------:R-:W-:-:S04]  /*6cf0*/  IMAD.WIDE R76, R166, 0x2, R76 ;  /* 0x00000002a64c7825 */ /* 0x000fc800078e024c */
[----:B------:R-:W-:Y:S01]  /*6d00*/  IMAD.WIDE R78, R166, 0x2, R78 ;  /* 0x00000002a64e7825 */ /* 0x000fe200078e024e */
[----:B------:R-:W-:-:S03]  /*6d10*/  MOV R89, R77 ;  /* 0x0000004d00597202 */ /* 0x000fc60000000f00 */
[----:B------:R-:W-:Y:S01]  /*6d20*/  IMAD.MOV.U32 R102, RZ, RZ, R76 ;  /* 0x000000ffff667224 */ /* 0x000fe200078e004c */
[----:B------:R-:W-:Y:S01]  /*6d30*/  MOV R76, R96 ;  /* 0x00000060004c7202 */ /* 0x000fe20000000f00 */
[----:B------:R-:W-:Y:S02]  /*6d40*/  IMAD.MOV.U32 R104, RZ, RZ, R78 ;  /* 0x000000ffff687224 */ /* 0x000fe400078e004e */
[----:B------:R-:W-:Y:S02]  /*6d50*/  IMAD.MOV.U32 R91, RZ, RZ, R79 ;  /* 0x000000ffff5b7224 */ /* 0x000fe400078e004f */
[----:B------:R-:W-:Y:S02]  /*6d60*/  IMAD.MOV.U32 R78, RZ, RZ, R98 ;  /* 0x000000ffff4e7224 */ /* 0x000fe400078e0062 */
[----:B------:R-:W-:Y:S02]  /*6d70*/  IMAD.MOV.U32 R79, RZ, RZ, R53 ;  /* 0x000000ffff4f7224 */ /* 0x000fe400078e0035 */
[----:B------:R-:W-:-:S02]  /*6d80*/  IMAD.MOV.U32 R77, RZ, RZ, R51 ;  /* 0x000000ffff4d7224 */ /* 0x000fc400078e0033 */
[C---:B------:R-:W-:Y:S01]  /*6d90*/  IMAD.WIDE R78, R166.reuse, 0x2, R78 ;  /* 0x00000002a64e7825 */ /* 0x040fe200078e024e */
[----:B0-----:R-:W-:Y:S03]  /*6da0*/  HMMA.16816.F32 R56, R60, R80, R56 ;  /* 0x000000503c38723c */ /* 0x001fe60000001838 */
[----:B------:R-:W-:Y:S01]  /*6db0*/  IMAD.WIDE R76, R166, 0x2, R76 ;  /* 0x00000002a64c7825 */ /* 0x000fe200078e024c */
[----:B------:R-:W-:-:S03]  /*6dc0*/  MOV R53, R79 ;  /* 0x0000004f00357202 */ /* 0x000fc60000000f00 */
[----:B------:R-:W-:Y:S01]  /*6dd0*/  IMAD.MOV.U32 R80, RZ, RZ, R100 ;  /* 0x000000ffff507224 */ /* 0x000fe200078e0064 */
[----:B-1----:R-:W-:Y:S01]  /*6de0*/  HMMA.16816.F32 R60, R60, R68, R64 ;  /* 0x000000443c3c723c */ /* 0x002fe20000001840 */
[----:B------:R-:W-:Y:S01]  /*6df0*/  IMAD.MOV.U32 R81, RZ, RZ, R55 ;  /* 0x000000ffff517224 */ /* 0x000fe200078e0037 */
[----:B------:R-:W-:Y:S01]  /*6e00*/  LDSM.16.MT88.4 R64, [R84+0x4800] ;  /* 0x004800005440783b */ /* 0x000fe20000004200 */
[----:B------:R-:W-:Y:S02]  /*6e10*/  IMAD.MOV.U32 R98, RZ, RZ, R78 ;  /* 0x000000ffff627224 */ /* 0x000fe400078e004e */
[----:B------:R-:W-:Y:S02]  /*6e20*/  IMAD.MOV.U32 R96, RZ, RZ, R76 ;  /* 0x000000ffff607224 */ /* 0x000fe400078e004c */
[----:B------:R-:W-:Y:S02]  /*6e30*/  IMAD.MOV.U32 R51, RZ, RZ, R77 ;  /* 0x000000ffff337224 */ /* 0x000fe400078e004d */
[----:B------:R-:W0:Y:S01]  /*6e40*/  LDSM.16.M88.4 R76, [R86+UR6+0x80] ;  /* 0x00008006564c783b */ /* 0x000e220008000200 */
[----:B------:R-:W-:-:S02]  /*6e50*/  IMAD.MOV.U32 R68, RZ, RZ, R90 ;  /* 0x000000ffff447224 */ /* 0x000fc400078e005a */
[----:B------:R-:W-:Y:S02]  /*6e60*/  IMAD.MOV.U32 R69, RZ, RZ, R45 ;  /* 0x000000ffff457224 */ /* 0x000fe400078e002d */
[----:B------:R-:W-:-:S04]  /*6e70*/  IMAD.WIDE R80, R166, 0x2, R80 ;  /* 0x00000002a6507825 */ /* 0x000fc800078e0250 */
[----:B------:R-:W-:-:S04]  /*6e80*/  IMAD.WIDE R68, R166, 0x2, R68 ;  /* 0x00000002a6447825 */ /* 0x000fc800078e0244 */
        /* <DEDUP_REMOVED lines=8> */
[----:B------:R-:W-:-:S04]  /*6f10*/  IMAD.WIDE R80, R166, 0x2, R80 ;  /* 0x00000002a6507825 */ /* 0x000fc800078e0250 */
[----:B------:R-:W-:-:S04]  /*6f20*/  IMAD.WIDE R68, R166, 0x2, R68 ;  /* 0x00000002a6447825 */ /* 0x000fc800078e0244 */
[----:B------:R-:W-:Y:S02]  /*6f30*/  IMAD.MOV.U32 R92, RZ, RZ, R80 ;  /* 0x000000ffff5c7224 */ /* 0x000fe400078e0050 */
[----:B------:R-:W-:Y:S02]  /*6f40*/  IMAD.MOV.U32 R47, RZ, RZ, R81 ;  /* 0x000000ffff2f7224 */ /* 0x000fe400078e0051 */
[----:B--2---:R-:W-:Y:S01]  /*6f50*/  HMMA.16816.F32 R80, R72, R82, R56 ;  /* 0x000000524850723c */ /* 0x004fe20000001838 */
[----:B------:R1:W2:Y:S01]  /*6f60*/  LDSM.16.M88.4 R56, [R86+UR6+0x2080] ;  /* 0x002080065638783b */ /* 0x0002a20008000200 */
[----:B------:R-:W-:Y:S01]  /*6f70*/  MOV R52, R68 ;  /* 0x0000004400347202 */ /* 0x000fe20000000f00 */
[----:B------:R-:W-:-:S05]  /*6f80*/  IMAD.MOV.U32 R39, RZ, RZ, R69 ;  /* 0x000000ffff277224 */ /* 0x000fca00078e0045 */
[----:B------:R-:W-:Y:S01]  /*6f90*/  HMMA.16816.F32 R68, R72, R70, R60 ;  /* 0x000000464844723c */ /* 0x000fe2000000183c */
[----:B------:R-:W3:Y:S01]  /*6fa0*/  LDSM.16.MT88.4 R60, [R84+0x4a00] ;  /* 0x004a0000543c783b */ /* 0x000ee20000004200 */
[----:B------:R-:W-:Y:S01]  /*6fb0*/  MOV R75, R35 ;  /* 0x00000023004b7202 */ /* 0x000fe20000000f00 */
[----:B------:R-:W-:Y:S02]  /*6fc0*/  IMAD.MOV.U32 R74, RZ, RZ, R48 ;  /* 0x000000ffff4a7224 */ /* 0x000fe400078e0030 */
[----:B------:R-:W-:Y:S02]  /*6fd0*/  IMAD.MOV.U32 R72, RZ, RZ, R46 ;  /* 0x000000ffff487224 */ /* 0x000fe400078e002e */
[----:B------:R-:W-:-:S05]  /*6fe0*/  IMAD.MOV.U32 R73, RZ, RZ, R33 ;  /* 0x000000ffff497224 */ /* 0x000fca00078e0021 */
[----:B0-----:R-:W-:Y:S01]  /*6ff0*/  HMMA.16816.F32 R80, R64, R76, R80 ;  /* 0x0000004c4050723c */ /* 0x001fe20000001850 */
[----:B------:R-:W-:Y:S01]  /*7000*/  MOV R77, R31 ;  /* 0x0000001f004d7202 */ /* 0x000fe20000000f00 */
[----:B------:R-:W-:Y:S02]  /*7010*/  IMAD.MOV.U32 R76, RZ, RZ, R44 ;  /* 0x000000ffff4c7224 */ /* 0x000fe400078e002c */
[----:B-1----:R-:W-:Y:S02]  /*7020*/  IMAD.MOV.U32 R86, RZ, RZ, R54 ;  /* 0x000000ffff567224 */ /* 0x002fe400078e0036 */
[----:B------:R-:W-:Y:S02]  /*7030*/  IMAD.MOV.U32 R87, RZ, RZ, R41 ;  /* 0x000000ffff577224 */ /* 0x000fe400078e0029 */
[----:B------:R-:W-:-:S04]  /*7040*/  IMAD.WIDE R76, R166, 0x2, R76 ;  /* 0x00000002a64c7825 */ /* 0x000fc800078e024c */
[----:B------:R-:W-:Y:S01]  /*7050*/  IMAD.WIDE R74, R166, 0x2, R74 ;  /* 0x00000002a64a7825 */ /* 0x000fe200078e024a */
[----:B------:R-:W-:-:S03]  /*7060*/  MOV R44, R76 ;  /* 0x0000004c002c7202 */ /* 0x000fc60000000f00 */
[----:B------:R-:W-:Y:S01]  /*7070*/  IMAD.WIDE R72, R166, 0x2, R72 ;  /* 0x00000002a6487825 */ /* 0x000fe200078e0248 */
[----:B------:R-:W-:-:S03]  /*7080*/  MOV R48, R74 ;  /* 0x0000004a00307202 */ /* 0x000fc60000000f00 */
[----:B------:R-:W-:-:S04]  /*7090*/  IMAD.WIDE R86, R166, 0x2, R86 ;  /* 0x00000002a6567825 */ /* 0x000fc800078e0256 */
[----:B------:R-:W-:Y:S02]  /*70a0*/  IMAD.MOV.U32 R31, RZ, RZ, R77 ;  /* 0x000000ffff1f7224 */ /* 0x000fe400078e004d */
[----:B------:R-:W-:Y:S02]  /*70b0*/  IMAD.MOV.U32 R35, RZ, RZ, R75 ;  /* 0x000000ffff237224 */ /* 0x000fe400078e004b */
[----:B------:R-:W-:Y:S02]  /*70c0*/  IMAD.MOV.U32 R46, RZ, RZ, R72 ;  /* 0x000000ffff2e7224 */ /* 0x000fe400078e0048 */
[----:B------:R-:W-:Y:S02]  /*70d0*/  IMAD.MOV.U32 R33, RZ, RZ, R73 ;  /* 0x000000ffff217224 */ /* 0x000fe400078e0049 */
[----:B------:R-:W-:Y:S02]  /*70e0*/  IMAD.MOV.U32 R76, RZ, RZ, R36 ;  /* 0x000000ffff4c7224 */ /* 0x000fe400078e0024 */
[----:B------:R-:W-:-:S02]  /*70f0*/  IMAD.MOV.U32 R77, RZ, RZ, R23 ;  /* 0x000000ffff4d7224 */ /* 0x000fc400078e0017 */
        /* <DEDUP_REMOVED lines=8> */
[C---:B------:R-:W-:Y:S01]  /*7180*/  IMAD.WIDE R76, R166.reuse, 0x2, R76 ;  /* 0x00000002a64c7825 */ /* 0x040fe200078e024c */
[----:B--2---:R-:W-:Y:S01]  /*7190*/  HMMA.16816.F32 R64, R64, R56, R68 ;  /* 0x000000384040723c */ /* 0x004fe20000001844 */
[----:B------:R-:W-:Y:S01]  /*71a0*/  MOV R56, R34 ;  /* 0x0000002200387202 */ /* 0x000fe20000000f00 */
[----:B------:R-:W-:Y:S01]  /*71b0*/  LDSM.16.MT88.4 R68, [R84+0x4c00] ;  /* 0x004c00005444783b */ /* 0x000fe20000004200 */
[----:B------:R-:W-:-:S04]  /*71c0*/  IMAD.WIDE R74, R166, 0x2, R74 ;  /* 0x00000002a64a7825 */ /* 0x000fc800078e024a */
[----:B------:R-:W-:Y:S01]  /*71d0*/  IMAD.WIDE R72, R166, 0x2, R72 ;  /* 0x00000002a6487825 */ /* 0x000fe200078e0248 */
[----:B------:R-:W-:-:S03]  /*71e0*/  MOV R23, R77 ;  /* 0x0000004d00177202 */ /* 0x000fc60000000f00 */
[----:B------:R-:W-:Y:S02]  /*71f0*/  IMAD.MOV.U32 R188, RZ, RZ, R130 ;  /* 0x000000ffffbc7224 */ /* 0x000fe400078e0082 */
[----:B------:R-:W-:Y:S02]  /*7200*/  IMAD.MOV.U32 R189, RZ, RZ, R117 ;  /* 0x000000ffffbd7224 */ /* 0x000fe400078e0075 */
[----:B------:R-:W-:Y:S01]  /*7210*/  IMAD.WIDE R86, R166, 0x2, R86 ;  /* 0x00000002a6567825 */ /* 0x000fe200078e0256 */
[----:B------:R-:W-:-:S03]  /*7220*/  MOV R27, R73 ;  /* 0x00000049001b7202 */ /* 0x000fc60000000f00 */
[----:B------:R-:W-:Y:S02]  /*7230*/  IMAD.MOV.U32 R57, RZ, RZ, R21 ;  /* 0x000000ffff397224 */ /* 0x000fe400078e0015 */
[----:B------:R-:W-:Y:S02]  /*7240*/  IMAD.MOV.U32 R36, RZ, RZ, R76 ;  /* 0x000000ffff247224 */ /* 0x000fe400078e004c */
[----:B------:R-:W-:Y:S01]  /*7250*/  IMAD.WIDE R188, R166, 0x2, R188 ;  /* 0x00000002a6bc7825 */ /* 0x000fe200078e02bc */
[----:B---3--:R-:W-:Y:S01]  /*7260*/  HMMA.16816.F32 R76, R60, R78, R80 ;  /* 0x0000004e3c4c723c */ /* 0x008fe20000001850 */
[----:B------:R-:W-:Y:S02]  /*7270*/  LDSM.16.M88.4 R80, [R85+UR6+0x2080] ;  /* 0x002080065550783b */ /* 0x000fe40008000200 */
[----:B------:R-:W-:Y:S02]  /*7280*/  IMAD.MOV.U32 R50, RZ, RZ, R86 ;  /* 0x000000ffff327224 */ /* 0x000fe400078e0056 */
[----:B------:R-:W-:-:S02]  /*7290*/  IMAD.MOV.U32 R37, RZ, RZ, R87 ;  /* 0x000000ffff257224 */ /* 0x000fc400078e0057 */
[----:B------:R-:W-:Y:S02]  /*72a0*/  IMAD.MOV.U32 R42, RZ, RZ, R74 ;  /* 0x000000ffff2a7224 */ /* 0x000fe400078e004a */
[----:B------:R-:W-:Y:S02]  /*72b0*/  IMAD.MOV.U32 R29, RZ, RZ, R75 ;  /* 0x000000ffff1d7224 */ /* 0x000fe400078e004b */
[----:B------:R-:W-:Y:S02]  /*72c0*/  IMAD.MOV.U32 R40, RZ, RZ, R72 ;  /* 0x000000ffff287224 */ /* 0x000fe400078e0048 */
[----:B------:R-:W-:Y:S01]  /*72d0*/  IMAD.MOV.U32 R86, RZ, RZ, R38 ;  /* 0x000000ffff567224 */ /* 0x000fe200078e0026 */
[----:B------:R-:W0:Y:S01]  /*72e0*/  LDSM.16.M88.4 R72, [R85+UR6+0x80] ;  /* 0x000080065548783b */ /* 0x000e220008000200 */
[----:B------:R-:W-:Y:S02]  /*72f0*/  IMAD.MOV.U32 R87, RZ, RZ, R25 ;  /* 0x000000ffff577224 */ /* 0x000fe400078e0019 */
[----:B------:R-:W-:-:S04]  /*7300*/  IMAD.WIDE R56, R166, 0x2, R56 ;  /* 0x00000002a6387825 */ /* 0x000fc800078e0238 */
[----:B------:R-:W-:Y:S01]  /*7310*/  IMAD.MOV.U32 R130, RZ, RZ, R188 ;  /* 0x000000ffff827224 */ /* 0x000fe200078e00bc */
[----:B------:R-:W-:Y:S01]  /*7320*/  MOV R188, R118 ;  /* 0x0000007600bc7202 */ /* 0x000fe20000000f00 */
[----:B------:R-:W-:Y:S02]  /*7330*/  IMAD.MOV.U32 R117, RZ, RZ, R189 ;  /* 0x000000ffff757224 */ /* 0x000fe400078e00bd */
[----:B------:R-:W-:-:S04]  /*7340*/  IMAD.WIDE R86, R166, 0x2, R86 ;  /* 0x00000002a6567825 */ /* 0x000fc800078e0256 */
[----:B------:R-:W-:Y:S02]  /*7350*/  IMAD.MOV.U32 R189, RZ, RZ, R105 ;  /* 0x000000ffffbd7224 */ /* 0x000fe400078e0069 */
[----:B------:R-:W-:Y:S02]  /*7360*/  IMAD.MOV.U32 R34, RZ, RZ, R56 ;  /* 0x000000ffff227224 */ /* 0x000fe400078e0038 */
[----:B------:R-:W-:Y:S02]  /*7370*/  IMAD.MOV.U32 R21, RZ, RZ, R57 ;  /* 0x000000ffff157224 */ /* 0x000fe400078e0039 */
[----:B------:R-:W-:Y:S02]  /*7380*/  IMAD.MOV.U32 R56, RZ, RZ, R28 ;  /* 0x000000ffff387224 */ /* 0x000fe400078e001c */
[----:B------:R-:W-:Y:S02]  /*7390*/  IMAD.MOV.U32 R57, RZ, RZ, R15 ;  /* 0x000000ffff397224 */ /* 0x000fe400078e000f */
[----:B------:R-:W-:Y:S01]  /*73a0*/  IMAD.MOV.U32 R38, RZ, RZ, R86 ;  /* 0x000000ffff267224 */ /* 0x000fe200078e0056 */
[----:B------:R-:W-:Y:S01]  /*73b0*/  MOV R86, R30 ;  /* 0x0000001e00567202 */ /* 0x000fe20000000f00 */
[----:B------:R-:W-:-:S04]  /*73c0*/  IMAD.WIDE R188, R166, 0x2, R188 ;  /* 0x00000002a6bc7825 */ /* 0x000fc800078e02bc */
[----:B------:R-:W-:Y:S02]  /*73d0*/  IMAD.MOV.U32 R25, RZ, RZ, R87 ;  /* 0x000000ffff197224 */ /* 0x000fe400078e0057 */
[----:B------:R-:W-:Y:S02]  /*73e0*/  IMAD.MOV.U32 R87, RZ, RZ, R17 ;  /* 0x000000ffff577224 */ /* 0x000fe400078e0011 */
[----:B------:R-:W-:Y:S01]  /*73f0*/  IMAD.WIDE R56, R166, 0x2, R56 ;  /* 0x00000002a6387825 */ /* 0x000fe200078e0238 */
[----:B------:R-:W-:Y:S03]  /*7400*/  HMMA.16816.F32 R64, R60, R58, R64 ;  /* 0x0000003a3c40723c */ /* 0x000fe60000001840 */
[----:B------:R-:W-:Y:S01]  /*7410*/  IMAD.MOV.U32 R105, RZ, RZ, R189 ;  /* 0x000000ffff697224 */ /* 0x000fe200078e00bd */
[----:B------:R-:W-:Y:S01]  /*7420*/  MOV R189, R97 ;  /* 0x0000006100bd7202 */ /* 0x000fe20000000f00 */
[----:B------:R-:W-:-:S02]  /*7430*/  IMAD.MOV.U32 R118, RZ, RZ, R188 ;  /* 0x000000ffff767224 */ /* 0x000fc400078e00bc */
[----:B------:R-:W-:-:S04]  /*7440*/  IMAD.WIDE R86, R166, 0x2, R86 ;  /* 0x00000002a6567825 */ /* 0x000fc800078e0256 */
[----:B------:R-:W-:Y:S01]  /*7450*/  IMAD.MOV.U32 R15, RZ, RZ, R57 ;  /* 0x000000ffff0f7224 */ /* 0x000fe200078e0039 */
[----:B------:R-:W-:Y:S01]  /*7460*/  MOV R57, R9 ;  /* 0x0000000900397202 */ /* 0x000fe20000000f00 */
[----:B------:R-:W-:Y:S02]  /*7470*/  IMAD.MOV.U32 R188, RZ, RZ, R110 ;  /* 0x000000ffffbc7224 */ /* 0x000fe400078e006e */
[----:B------:R-:W-:Y:S02]  /*7480*/  IMAD.MOV.U32 R28, RZ, RZ, R56 ;  /* 0x000000ffff1c7224 */ /* 0x000fe400078e0038 */
[----:B------:R-:W-:Y:S02]  /*7490*/  IMAD.MOV.U32 R58, RZ, RZ, R24 ;  /* 0x000000ffff3a7224 */ /* 0x000fe400078e0018 */
[----:B------:R-:W-:Y:S02]  /*74a0*/  IMAD.MOV.U32 R59, RZ, RZ, R11 ;  /* 0x000000ffff3b7224 */ /* 0x000fe400078e000b */
[----:B------:R-:W-:-:S02]  /*74b0*/  IMAD.MOV.U32 R56, RZ, RZ, R22 ;  /* 0x000000ffff387224 */ /* 0x000fc400078e0016 */
[----:B------:R-:W-:-:S04]  /*74c0*/  IMAD.WIDE R188, R166, 0x2, R188 ;  /* 0x00000002a6bc7825 */ /* 0x000fc800078e02bc */
[----:B------:R-:W-:Y:S02]  /*74d0*/  IMAD.MOV.U32 R30, RZ, RZ, R86 ;  /* 0x000000ffff1e7224 */ /* 0x000fe400078e0056 */
[----:B------:R-:W-:Y:S02]  /*74e0*/  IMAD.MOV.U32 R17, RZ, RZ, R87 ;  /* 0x000000ffff117224 */ /* 0x000fe400078e0057 */
[----:B------:R-:W1:Y:S01]  /*74f0*/  LDSM.16.MT88.4 R84, [R84+0x4e00] ;  /* 0x004e00005454783b */ /* 0x000e620000004200 */
[----:B------:R-:W-:-:S04]  /*7500*/  IMAD.WIDE R58, R166, 0x2, R58 ;  /* 0x00000002a63a7825 */ /* 0x000fc800078e023a */
[----:B------:R-:W-:Y:S01]  /*7510*/  IMAD.WIDE R56, R166, 0x2, R56 ;  /* 0x00000002a6387825 */ /* 0x000fe200078e0238 */
[----:B------:R-:W-:-:S03]  /*7520*/  MOV R110, R188 ;  /* 0x000000bc006e7202 */ /* 0x000fc60000000f00 */
[----:B------:R-:W-:Y:S01]  /*7530*/  IMAD.MOV.U32 R97, RZ, RZ, R189 ;  /* 0x000000ffff617224 */ /* 0x000fe200078e00bd */
[----:B------:R-:W-:Y:S01]  /*7540*/  MOV R189, R93 ;  /* 0x0000005d00bd7202 */ /* 0x000fe20000000f00 */
[----:B------:R-:W-:Y:S01]  /*7550*/  IMAD.MOV.U32 R11, RZ, RZ, R59 ;  /* 0x000000ffff0b7224 */ /* 0x000fe200078e003b */
[----:B------:R-:W-:Y:S01]  /*7560*/  MOV R60, R26 ;  /* 0x0000001a003c7202 */ /* 0x000fe20000000f00 */
        /* <DEDUP_REMOVED lines=8> */
[----:B------:R-:W-:Y:S02]  /*75f0*/  IMAD.MOV.U32 R57, RZ, RZ, R3 ;  /* 0x000000ffff397224 */ /* 0x000fe400078e0003 */
[----:B------:R-:W-:-:S04]  /*7600*/  IMAD.WIDE R188, R166, 0x2, R188 ;  /* 0x00000002a6bc7825 */ /* 0x000fc800078e02bc */
[----:B------:R-:W-:-:S04]  /*7610*/  IMAD.WIDE R60, R166, 0x2, R60 ;  /* 0x00000002a63c7825 */ /* 0x000fc800078e023c */
[----:B------:R-:W-:-:S04]  /*7620*/  IMAD.WIDE R58, R166, 0x2, R58 ;  /* 0x00000002a63a7825 */ /* 0x000fc800078e023a */
[----:B------:R-:W-:Y:S01]  /*7630*/  IMAD.WIDE R56, R166, 0x2, R56 ;  /* 0x00000002a6387825 */ /* 0x000fe200078e0238 */
[----:B------:R-:W-:Y:S02]  /*7640*/  MOV R106, R188 ;  /* 0x000000bc006a7202 */ /* 0x000fe40000000f00 */
[----:B------:R-:W-:Y:S01]  /*7650*/  MOV R18, R58 ;  /* 0x0000003a00127202 */ /* 0x000fe20000000f00 */
        /* <DEDUP_REMOVED lines=15> */
[----:B------:R-:W-:Y:S01]  /*7750*/  IMAD.MOV.U32 R59, RZ, RZ, R155 ;  /* 0x000000ffff3b7224 */ /* 0x000fe200078e009b */
[----:B0-----:R-:W-:Y:S01]  /*7760*/  HMMA.16816.F32 R76, R68, R72, R76 ;  /* 0x00000048444c723c */ /* 0x001fe2000000184c */
[----:B------:R-:W-:-:S04]  /*7770*/  IMAD.WIDE R250, R166, 0x2, R250 ;  /* 0x00000002a6fa7825 */ /* 0x000fc800078e02fa */
[----:B------:R-:W-:-:S03]  /*7780*/  IMAD.WIDE R188, R166, 0x2, R188 ;  /* 0x00000002a6bc7825 */ /* 0x000fc600078e02bc */
[----:B------:R-:W-:Y:S01]  /*7790*/  HMMA.16816.F32 R64, R68, R80, R64 ;  /* 0x000000504440723c */ /* 0x000fe20000001840 */
[----:B------:R-:W-:-:S04]  /*77a0*/  IMAD.WIDE R60, R166, 0x2, R60 ;  /* 0x00000002a63c7825 */ /* 0x000fc800078e023c */
[----:B------:R-:W-:-:S04]  /*77b0*/  IMAD.WIDE R56, R166, 0x2, R56 ;  /* 0x00000002a6387825 */ /* 0x000fc800078e0238 */
[----:B------:R-:W-:Y:S01]  /*77c0*/  IMAD.WIDE R58, R166, 0x2, R58 ;  /* 0x00000002a63a7825 */ /* 0x000fe200078e023a */
[----:B------:R-:W-:Y:S02]  /*77d0*/  MOV R49, R189 ;  /* 0x000000bd00317202 */ /* 0x000fe40000000f00 */
[----:B------:R-:W-:Y:S01]  /*77e0*/  MOV R157, R57 ;  /* 0x00000039009d7202 */ /* 0x000fe20000000f00 */
        /* <DEDUP_REMOVED lines=9> */
[----:B------:R-:W-:Y:S01]  /*7880*/  IADD3 R185, PT, PT, R185, -0x1, RZ ;  /* 0xffffffffb9b97810 */ /* 0x000fe20007ffe0ff */
        /* <DEDUP_REMOVED lines=8> */
[----:B------:R-:W-:Y:S01]  /*7910*/  IMAD.MOV.U32 R57, RZ, RZ, R160 ;  /* 0x000000ffff397224 */ /* 0x000fe200078e00a0 */
[----:B------:R-:W-:Y:S01]  /*7920*/  ISETP.NE.U32.AND P0, PT, R185, RZ, PT ;  /* 0x000000ffb900720c */ /* 0x000fe20003f05070 */
[----:B------:R-:W-:-:S04]  /*7930*/  IMAD.WIDE R250, R166, 0x2, R250 ;  /* 0x00000002a6fa7825 */ /* 0x000fc800078e02fa */
[----:B------:R-:W-:-:S04]  /*7940*/  IMAD.WIDE R188, R166, 0x2, R188 ;  /* 0x00000002a6bc7825 */ /* 0x000fc800078e02bc */
[----:B------:R-:W-:-:S04]  /*7950*/  IMAD.WIDE R60, R166, 0x2, R60 ;  /* 0x00000002a63c7825 */ /* 0x000fc800078e023c */
[----:B------:R-:W-:-:S04]  /*7960*/  IMAD.WIDE R58, R166, 0x2, R58 ;  /* 0x00000002a63a7825 */ /* 0x000fc800078e023a */
[----:B------:R-:W-:Y:S01]  /*7970*/  IMAD.WIDE R56, R166, 0x2, R56 ;  /* 0x00000002a6387825 */ /* 0x000fe200078e0238 */
[----:B------:R-:W-:Y:S02]  /*7980*/  MOV R139, R251 ;  /* 0x000000fb008b7202 */ /* 0x000fe40000000f00 */
[----:B------:R-:W-:Y:S01]  /*7990*/  MOV R14, R60 ;  /* 0x0000003c000e7202 */ /* 0x000fe20000000f00 */
[----:B------:R-:W-:Y:S01]  /*79a0*/  IMAD.MOV.U32 R88, RZ, RZ, R188 ;  /* 0x000000ffff587224 */ /* 0x000fe200078e00bc */
[----:B------:R-:W-:Y:S01]  /*79b0*/  MOV R159, R59 ;  /* 0x0000003b009f7202 */ /* 0x000fe20000000f00 */
        /* <DEDUP_REMOVED lines=18> */
[C---:B------:R-:W-:Y:S01]  /*7ae0*/  IMAD.WIDE R188, R166.reuse, 0x2, R188 ;  /* 0x00000002a6bc7825 */ /* 0x040fe200078e02bc */
[----:B-1----:R-:W-:Y:S01]  /*7af0*/  HMMA.16816.F32 R68, R84, R74, R76 ;  /* 0x0000004a5444723c */ /* 0x002fe2000000184c */
[----:B------:R-:W-:Y:S02]  /*7b00*/  UIADD3 UR7, UPT, UPT, UR7, -0x80, URZ ;  /* 0xffffff8007077890 */ /* 0x000fe4000fffe0ff */
[----:B------:R-:W-:-:S04]  /*7b10*/  IMAD.WIDE R56, R166, 0x2, R56 ;  /* 0x00000002a6387825 */ /* 0x000fc800078e0238 */
[C---:B------:R-:W-:Y:S01]  /*7b20*/  IMAD.WIDE R250, R166.reuse, 0x2, R250 ;  /* 0x00000002a6fa7825 */ /* 0x040fe200078e02fa */
[----:B------:R-:W-:Y:S03]  /*7b30*/  HMMA.16816.F32 R64, R84, R82, R64 ;  /* 0x000000525440723c */ /* 0x000fe60000001840 */
        /* <DEDUP_REMOVED lines=12> */
[----:B------:R-:W-:-:S04]  /*7c00*/  IMAD.WIDE R186, R165, 0x2, R186 ;  /* 0x00000002a5ba7825 */ /* 0x000fc800078e02ba */
[----:B------:R-:W-:Y:S02]  /*7c10*/  IMAD.MOV.U32 R2, RZ, RZ, R58 ;  /* 0x000000ffff027224 */ /* 0x000fe400078e003a */
[----:B------:R-:W-:Y:S02]  /*7c20*/  IMAD.MOV.U32 R161, RZ, RZ, R59 ;  /* 0x000000ffffa17224 */ /* 0x000fe400078e003b */
[----:B------:R-:W-:Y:S01]  /*7c30*/  IMAD.MOV.U32 R162, RZ, RZ, R57 ;  /* 0x000000ffffa27224 */ /* 0x000fe200078e0039 */
[----:B------:R-:W-:Y:S06]  /*7c40*/  @P0 BRA `(.L_x_1) ;  /* 0xffffffc800c00947 */ /* 0x000fec000383ffff */
[----:B------:R-:W-:Y:S02]  /*7c50*/  F2FP.F16.F32.PACK_AB R67, R67, R71 ;  /* 0x000000474343723e */ /* 0x000fe400000000ff */
[----:B------:R-:W-:Y:S02]  /*7c60*/  F2FP.F16.F32.PACK_AB R66, R66, R70 ;  /* 0x000000464242723e */ /* 0x000fe400000000ff */
[----:B------:R-:W-:Y:S02]  /*7c70*/  F2FP.F16.F32.PACK_AB R65, R65, R69 ;  /* 0x000000454141723e */ /* 0x000fe400000000ff */
[----:B------:R-:W-:-:S07]  /*7c80*/  F2FP.F16.F32.PACK_AB R64, R64, R68 ;  /* 0x000000444040723e */ /* 0x000fce00000000ff */
.L_x_0:
[----:B------:R-:W0:Y:S01]  /*7c90*/  S2R R6, SR_TID.X ;  /* 0x0000000000067919 */ /* 0x000e220000002100 */
[----:B------:R-:W1:Y:S01]  /*7ca0*/  S2UR UR5, SR_CgaCtaId ;  /* 0x00000000000579c3 */ /* 0x000e620000008800 */
[----:B------:R-:W-:Y:S01]  /*7cb0*/  UMOV UR4, 0x400 ;  /* 0x0000040000047882 */ /* 0x000fe20000000000 */
[----:B------:R-:W-:-:S06]  /*7cc0*/  LOP3.LUT R167, R167, 0x600, RZ, 0xc0, !PT ;  /* 0x00000600a7a77812 */ /* 0x000fcc00078ec0ff */
[----:B------:R-:W-:Y:S06]  /*7cd0*/  BAR.SYNC.DEFER_BLOCKING 0x0 ;  /* 0x0000000000007b1d */ /* 0x000fec0000010000 */
[----:B------:R-:W2:Y:S01]  /*7ce0*/  LDCU.128 UR12, c[0x0][0x390] ;  /* 0x00007200ff0c77ac */ /* 0x000ea20008000c00 */
[----:B------:R-:W3:Y:S01]  /*7cf0*/  LDCU UR6, c[0x0][0x3b8] ;  /* 0x00007700ff0677ac */ /* 0x000ee20008000800 */
[----:B-1----:R-:W-:Y:S01]  /*7d00*/  ULEA UR4, UR5, UR4, 0x18 ;  /* 0x0000000405047291 */ /* 0x002fe2000f8ec0ff */
[----:B------:R-:W1:Y:S01]  /*7d10*/  LDCU UR5, c[0x0][0x3b4] ;  /* 0x00007680ff0577ac */ /* 0x000e620008000800 */
[----:B--2---:R-:W-:-:S02]  /*7d20*/  ISETP.GE.AND P0, PT, R153, UR14, PT ;  /* 0x0000000e99007c0c */ /* 0x004fc4000bf06270 */
[C---:B0-----:R-:W-:Y:S01]  /*7d30*/  LOP3.LUT R0, R6.reuse, 0x60, RZ, 0xc0, !PT ;  /* 0x0000006006007812 */ /* 0x041fe200078ec0ff */
[----:B------:R-:W-:Y:S01]  /*7d40*/  IMAD.SHL.U32 R2, R6, 0x4, RZ ;  /* 0x0000000406027824 */ /* 0x000fe200078e00ff */
[--C-:B------:R-:W-:Y:S02]  /*7d50*/  LOP3.LUT R3, R168, 0x1c, R6.reuse, 0xf8, !PT ;  /* 0x0000001ca8037812 */ /* 0x100fe400078ef806 */
[----:B------:R-:W-:Y:S01]  /*7d60*/  SHF.R.U32.HI R11, RZ, 0x4, R6 ;  /* 0x00000004ff0b7819 */ /* 0x000fe20000011606 */
[----:B------:R-:W-:Y:S01]  /*7d70*/  IMAD.SHL.U32 R0, R0, 0x4, RZ ;  /* 0x0000000400007824 */ /* 0x000fe200078e00ff */
[----:B------:R-:W-:Y:S02]  /*7d80*/  LOP3.LUT R167, R167, 0x7c, R2, 0xf8, !PT ;  /* 0x0000007ca7a77812 */ /* 0x000fe400078ef802 */
[----:B------:R-:W-:Y:S02]  /*7d90*/  SGXT.U32 R11, R11, 0x3 ;  /* 0x000000030b0b781a */ /* 0x000fe40000000000 */
[----:B------:R-:W-:-:S02]  /*7da0*/  LOP3.LUT R3, R3, R0, RZ, 0xfc, !PT ;  /* 0x0000000003037212 */ /* 0x000fc400078efcff */
[----:B------:R-:W-:Y:S01]  /*7db0*/  LOP3.LUT R167, R167, 0x60, R6, 0x78, !PT ;  /* 0x00000060a7a77812 */ /* 0x000fe200078e7806 */
[----:B-1----:R-:W-:Y:S01]  /*7dc0*/  IMAD R4, R153, UR5, RZ ;  /* 0x0000000599047c24 */ /* 0x002fe2000f8e02ff */
[C---:B------:R-:W-:Y:S01]  /*7dd0*/  LOP3.LUT R0, R3.reuse, 0x40, RZ, 0x3c, !PT ;  /* 0x0000004003007812 */ /* 0x040fe200078e3cff */
[----:B------:R0:W-:Y:S01]  /*7de0*/  STS [R3+UR4], R64 ;  /* 0x0000004003007988 */ /* 0x0001e20008000804 */
[C---:B------:R-:W-:Y:S02]  /*7df0*/  LOP3.LUT R5, R3.reuse, 0x20, RZ, 0x3c, !PT ;  /* 0x0000002003057812 */ /* 0x040fe400078e3cff */
[----:B------:R-:W-:Y:S01]  /*7e00*/  LOP3.LUT R2, R3, 0x60, RZ, 0x3c, !PT ;  /* 0x0000006003027812 */ /* 0x000fe200078e3cff */
[----:B------:R1:W-:Y:S01]  /*7e10*/  STS [R0+UR4+0x400], R65 ;  /* 0x0004004100007988 */ /* 0x0003e20008000804 */
[----:B------:R-:W-:Y:S02]  /*7e20*/  LEA R16, P1, R4, UR12, 0x1 ;  /* 0x0000000c04107c11 */ /* 0x000fe4000f8208ff */
[----:B------:R-:W-:Y:S01]  /*7e30*/  LEA.HI R7, R6, 0x38, RZ, 0x1c ;  /* 0x0000003806077811 */ /* 0x000fe200078fe0ff */
[----:B------:R-:W-:Y:S01]  /*7e40*/  STS [R5+UR4+0x200], R66 ;  /* 0x0002004205007988 */ /* 0x000fe20008000804 */
[----:B------:R-:W-:-:S02]  /*7e50*/  LEA.HI.X.SX32 R17, R4, UR13, 0x1, P1 ;  /* 0x0000000d04117c11 */ /* 0x000fc400088f0eff */
[C---:B0-----:R-:W-:Y:S01]  /*7e60*/  LOP3.LUT R3, R154.reuse, R11, RZ, 0xfc, !PT ;  /* 0x0000000b9a037212 */ /* 0x041fe200078efcff */
[----:B------:R0:W-:Y:S01]  /*7e70*/  STS [R2+UR4+0x600], R67 ;  /* 0x0006004302007988 */ /* 0x0001e20008000804 */
[C-C-:B------:R-:W-:Y:S01]  /*7e80*/  LOP3.LUT R6, R154.reuse, 0x20, R11.reuse, 0xfe, !PT ;  /* 0x000000209a067812 */ /* 0x140fe200078efe0b */
[----:B------:R-:W-:Y:S01]  /*7e90*/  BAR.SYNC.DEFER_BLOCKING 0x0 ;  /* 0x0000000000007b1d */ /* 0x000fe20000010000 */
[C---:B------:R-:W-:Y:S01]  /*7ea0*/  ISETP.LT.AND P1, PT, R3.reuse, UR15, !P0 ;  /* 0x0000000f03007c0c */ /* 0x040fe2000c721270 */
[----:B---3--:R-:W-:Y:S01]  /*7eb0*/  IMAD R3, R3, UR6, RZ ;  /* 0x0000000603037c24 */ /* 0x008fe2000f8e02ff */
[C---:B-1----:R-:W-:Y:S02]  /*7ec0*/  LOP3.LUT R0, R154.reuse, R7, RZ, 0xfc, !PT ;  /* 0x000000079a007212 */ /* 0x042fe400078efcff */
[C-C-:B------:R-:W-:Y:S02]  /*7ed0*/  LOP3.LUT R7, R154.reuse, 0x18, R11.reuse, 0xfe, !PT ;  /* 0x000000189a077812 */ /* 0x140fe400078efe0b */
[--C-:B0-----:R-:W-:Y:S01]  /*7ee0*/  LOP3.LUT R2, R154, 0x8, R11.reuse, 0xfe, !PT ;  /* 0x000000089a027812 */ /* 0x101fe200078efe0b */
[----:B------:R-:W-:Y:S01]  /*7ef0*/  IMAD R15, R0, UR6, RZ ;  /* 0x00000006000f7c24 */ /* 0x000fe2000f8e02ff */
[--C-:B------:R-:W-:Y:S01]  /*7f00*/  LOP3.LUT R13, R154, 0x30, R11.reuse, 0xfe, !PT ;  /* 0x000000309a0d7812 */ /* 0x100fe200078efe0b */
[----:B------:R-:W-:Y:S01]  /*7f10*/  IMAD R10, R7, UR6, RZ ;  /* 0x00000006070a7c24 */ /* 0x000fe2000f8e02ff */
[C---:B------:R-:W-:Y:S01]  /*7f20*/  ISETP.LT.AND P4, PT, R2.reuse, UR15, !P0 ;  /* 0x0000000f02007c0c */ /* 0x040fe2000c781270 */
[----:B------:R-:W-:Y:S01]  /*7f30*/  IMAD R5, R2, UR6, RZ ;  /* 0x0000000602057c24 */ /* 0x000fe2000f8e02ff */
[----:B------:R-:W-:Y:S01]  /*7f40*/  LEA R2, P2, R3, R16, 0x1 ;  /* 0x0000001003027211 */ /* 0x000fe200078408ff */
[----:B------:R-:W-:Y:S01]  /*7f50*/  IMAD R14, R13, UR6, RZ ;  /* 0x000000060d0e7c24 */ /* 0x000fe2000f8e02ff */
[----:B------:R-:W-:-:S02]  /*7f60*/  LOP3.LUT R9, R154, 0x28, R11, 0xfe, !PT ;  /* 0x000000289a097812 */ /* 0x000fc400078efe0b */
[----:B------:R-:W-:Y:S02]  /*7f70*/  LEA R4, P3, R5, R16, 0x1 ;  /* 0x0000001005047211 */ /* 0x000fe400078608ff */
[-C--:B------:R-:W-:Y:S01]  /*7f80*/  LEA.HI.X.SX32 R3, R3, R17.reuse, 0x1, P2 ;  /* 0x0000001103037211 */ /* 0x080fe200010f0eff */
[----:B------:R-:W-:Y:S01]  /*7f90*/  IMAD R12, R9, UR6, RZ ;  /* 0x00000006090c7c24 */ /* 0x000fe2000f8e02ff */
[----:B------:R-:W-:Y:S02]  /*7fa0*/  LEA.HI.X.SX32 R5, R5, R17, 0x1, P3 ;  /* 0x0000001105057211 */ /* 0x000fe400018f0eff */
[----:B------:R-:W-:Y:S01]  /*7fb0*/  LOP3.LUT R154, R154, 0x10, R11, 0xfe, !PT ;  /* 0x000000109a9a7812 */ /* 0x000fe200078efe0b */
[----:B------:R-:W0:Y:S01]  /*7fc0*/  LDS R19, [R167+UR4] ;  /* 0x00000004a7137984 */ /* 0x000e220008000800 */
[C---:B------:R-:W-:Y:S01]  /*7fd0*/  IMAD R11, R6.reuse, UR6, RZ ;  /* 0x00000006060b7c24 */ /* 0x040fe2000f8e02ff */
[----:B------:R-:W-:Y:S02]  /*7fe0*/  ISETP.LT.AND P3, PT, R6, UR15, !P0 ;  /* 0x0000000f06007c0c */ /* 0x000fe4000c761270 */
[----:B------:R-:W1:Y:S01]  /*7ff0*/  LDS R21, [R167+UR4+0x80] ;  /* 0x00008004a7157984 */ /* 0x000e620008000800 */
[C---:B------:R-:W-:Y:S01]  /*8000*/  ISETP.LT.AND P5, PT, R154.reuse, UR15, !P0 ;  /* 0x0000000f9a007c0c */ /* 0x040fe2000c7a1270 */
[----:B------:R-:W-:-:S02]  /*8010*/  IMAD R154, R154, UR6, RZ ;  /* 0x000000069a9a7c24 */ /* 0x000fc4000f8e02ff */
[----:B------:R-:W2:Y:S03]  /*8020*/  LDS R23, [R167+UR4+0x100] ;  /* 0x00010004a7177984 */ /* 0x000ea60008000800 */
[----:B------:R-:W-:Y:S01]  /*8030*/  LEA R6, P6, R154, R16, 0x1 ;  /* 0x000000109a067211 */ /* 0x000fe200078c08ff */
[----:B------:R-:W3:Y:S04]  /*8040*/  LDS R25, [R167+UR4+0x180] ;  /* 0x00018004a7197984 */ /* 0x000ee80008000800 */
[----:B0-----:R0:W-:Y:S04]  /*8050*/  @P1 STG.E.U16 desc[UR8][R2.64], R19 ;  /* 0x0000001302001986 */ /* 0x0011e8000c101508 */
[----:B-1----:R1:W-:Y:S01]  /*8060*/  @P4 STG.E.U16 desc[UR8][R4.64], R21 ;  /* 0x0000001504004986 */ /* 0x0023e2000c101508 */
[----:B------:R-:W-:-:S02]  /*8070*/  ISETP.LT.AND P4, PT, R7, UR15, !P0 ;  /* 0x0000000f07007c0c */ /* 0x000fc4000c781270 */
[-C--:B------:R-:W-:Y:S02]  /*8080*/  LEA.HI.X.SX32 R7, R154, R17.reuse, 0x1, P6 ;  /* 0x000000119a077211 */ /* 0x080fe400030f0eff */
[-C--:B------:R-:W-:Y:S02]  /*8090*/  LEA R8, P6, R12, R16.reuse, 0x1 ;  /* 0x000000100c087211 */ /* 0x080fe400078c08ff */
[CC--:B0-----:R-:W-:Y:S01]  /*80a0*/  LEA R2, P1, R10.reuse, R16.reuse, 0x1 ;  /* 0x000000100a027211 */ /* 0x0c1fe200078208ff */
[----:B--2---:R0:W-:Y:S01]  /*80b0*/  @P5 STG.E.U16 desc[UR8][R6.64], R23 ;  /* 0x0000001706005986 */ /* 0x0041e2000c101508 */
[----:B------:R-:W-:Y:S02]  /*80c0*/  PRMT R19, R19, 0x7632, R19 ;  /* 0x0000763213137816 */ /* 0x000fe40000000013 */
[----:B-1----:R-:W-:Y:S02]  /*80d0*/  LEA R4, P2, R11, R16, 0x1 ;  /* 0x000000100b047211 */ /* 0x002fe400078408ff */
[----:B------:R-:W-:-:S02]  /*80e0*/  LEA.HI.X.SX32 R3, R10, R17, 0x1, P1 ;  /* 0x000000110a037211 */ /* 0x000fc400008f0eff */
[C---:B------:R-:W-:Y:S02]  /*80f0*/  LEA R10, P1, R14.reuse, R16, 0x1 ;  /* 0x000000100e0a7211 */ /* 0x040fe400078208ff */
[-C--:B------:R-:W-:Y:S01]  /*8100*/  LEA.HI.X.SX32 R5, R11, R17.reuse, 0x1, P2 ;  /* 0x000000110b057211 */ /* 0x080fe200010f0eff */
[----:B---3--:R0:W-:Y:S01]  /*8110*/  @P4 STG.E.U16 desc[UR8][R2.64], R25 ;  /* 0x0000001902004986 */ /* 0x0081e2000c101508 */
[----:B------:R-:W-:Y:S02]  /*8120*/  LEA.HI.X.SX32 R11, R14, R17, 0x1, P1 ;  /* 0x000000110e0b7211 */ /* 0x000fe400008f0eff */
[----:B------:R-:W-:Y:S01]  /*8130*/  ISETP.LT.AND P2, PT, R9, UR15, !P0 ;  /* 0x0000000f09007c0c */ /* 0x000fe2000c741270 */
[----:B------:R0:W-:Y:S01]  /*8140*/  @P3 STG.E.U16 desc[UR8][R4.64], R19 ;  /* 0x0000001304003986 */ /* 0x0001e2000c101508 */
[----:B------:R-:W-:Y:S02]  /*8150*/  ISETP.LT.AND P1, PT, R0, UR15, !P0 ;  /* 0x0000000f00007c0c */ /* 0x000fe4000c721270 */
[----:B------:R-:W-:-:S02]  /*8160*/  ISETP.LT.AND P0, PT, R13, UR15, !P0 ;  /* 0x0000000f0d007c0c */ /* 0x000fc4000c701270 */
[-C--:B------:R-:W-:Y:S02]  /*8170*/  LEA.HI.X.SX32 R9, R12, R17.reuse, 0x1, P6 ;  /* 0x000000110c097211 */ /* 0x080fe400030f0eff */
[----:B------:R-:W-:Y:S02]  /*8180*/  PRMT R21, R21, 0x7632, R21 ;  /* 0x0000763215157816 */ /* 0x000fe40000000015 */
[----:B------:R-:W-:Y:S02]  /*8190*/  PRMT R0, R23, 0x7632, R0 ;  /* 0x0000763217007816 */ /* 0x000fe40000000000 */
[C---:B------:R-:W-:Y:S01]  /*81a0*/  LEA R12, P6, R15.reuse, R16, 0x1 ;  /* 0x000000100f0c7211 */ /* 0x040fe200078c08ff */
[----:B------:R0:W-:Y:S03]  /*81b0*/  @P2 STG.E.U16 desc[UR8][R8.64], R21 ;  /* 0x0000001508002986 */ /* 0x0001e6000c101508 */
[----:B------:R-:W-:Y:S01]  /*81c0*/  LEA.HI.X.SX32 R13, R15, R17, 0x1, P6 ;  /* 0x000000110f0d7211 */ /* 0x000fe200030f0eff */
[----:B------:R0:W-:Y:S01]  /*81d0*/  @P0 STG.E.U16 desc[UR8][R10.64], R0 ;  /* 0x000000000a000986 */ /* 0x0001e2000c101508 */
[----:B------:R-:W-:Y:S07]  /*81e0*/  @!P1 EXIT ;  /* 0x000000000000994d */ /* 0x000fee0003800000 */
[----:B0-----:R-:W-:-:S05]  /*81f0*/  PRMT R6, R25, 0x7632, R6 ;  /* 0x0000763219067816 */ /* 0x001fca0000000006 */
[----:B------:R-:W-:Y:S01]  /*8200*/  STG.E.U16 desc[UR8][R12.64], R6 ;  /* 0x000000060c007986 */ /* 0x000fe2000c101508 */
[----:B------:R-:W-:Y:S05]  /*8210*/  EXIT ;  /* 0x000000000000794d */ /* 0x000fea0003800000 */
.L_x_2:
[----:B------:R-:W-:-:S00]  /*8220*/  BRA `(.L_x_2) ;  /* 0xfffffffc00fc7947 */ /* 0x000fc0000383ffff */
[----:B------:R-:W-:-:S00]  /*8230*/  NOP ;  /* 0x0000000000007918 */ /* 0x000fc00000000000 */
        /* <DEDUP_REMOVED lines=12> */
.L_x_3:


//--------------------- .nv.shared.matmul_kernel  --------------------------
	.section	.nv.shared.matmul_kernel,"aw",@nobits
	.sectionflags	@""
	.align	16
	.zero		1024


//--------------------- .nv.shared.reserved.0     --------------------------
	.section	.nv.shared.reserved.0,"aw",@nobits
	.weak		__nv_reservedSMEM_offset_0_alias
	.size		__nv_reservedSMEM_offset_0_alias, 0, 64
	.other		__nv_reservedSMEM_offset_0_alias,@"STO_CUDA_RESERVED_SHARED STV_DEFAULT"
__nv_reservedSMEM_offset_0_alias:
	.zero		0
	.zero		64


//--------------------- .nv.constant0.matmul_kernel --------------------------
	.section	.nv.constant0.matmul_kernel,"a",@progbits
	.sectionflags	@""
	.align	4
.nv.constant0.matmul_kernel:
	.zero		976


//--------------------- SYMBOLS --------------------------

	.type		.nv.reservedSmem.offset0,@object
	.size		.nv.reservedSmem.offset0,0x4
	.type		.nv.reservedSmem.cap,@object
	.size		.nv.reservedSmem.cap,0x4
